//
// Generated by NVIDIA NVVM Compiler
//
// Compiler Build ID: CL-36424714
// Cuda compilation tools, release 13.0, V13.0.88
// Based on NVVM 20.0.0
//

.version 9.0
.target sm_100
.address_size 64

	// .globl	_Z9jacobiCsrPfPKfS1_PKiS3_S1_i
// _ZZ15jacobiCsrSharedPfPKfS1_PKiS3_S1_iE22shared_diagonal_values has been demoted
// _ZZ15jacobiCsrSharedPfPKfS1_PKiS3_S1_iE13shared_values has been demoted
// _ZZ15jacobiCsrSharedPfPKfS1_PKiS3_S1_iE13shared_colIdx has been demoted
// _ZZ15jacobiCsrSharedPfPKfS1_PKiS3_S1_iE8shared_x has been demoted
// _ZZ15jacobiCsrSharedPfPKfS1_PKiS3_S1_iE8shared_y has been demoted

.visible .entry _Z9jacobiCsrPfPKfS1_PKiS3_S1_i(
	.param .u64 .ptr .align 1 _Z9jacobiCsrPfPKfS1_PKiS3_S1_i_param_0,
	.param .u64 .ptr .align 1 _Z9jacobiCsrPfPKfS1_PKiS3_S1_i_param_1,
	.param .u64 .ptr .align 1 _Z9jacobiCsrPfPKfS1_PKiS3_S1_i_param_2,
	.param .u64 .ptr .align 1 _Z9jacobiCsrPfPKfS1_PKiS3_S1_i_param_3,
	.param .u64 .ptr .align 1 _Z9jacobiCsrPfPKfS1_PKiS3_S1_i_param_4,
	.param .u64 .ptr .align 1 _Z9jacobiCsrPfPKfS1_PKiS3_S1_i_param_5,
	.param .u32 _Z9jacobiCsrPfPKfS1_PKiS3_S1_i_param_6
)
{
	.reg .pred 	%p<13>;
	.reg .b32 	%r<63>;
	.reg .b32 	%f<120>;
	.reg .b64 	%rd<93>;

	ld.param.u64 	%rd12, [_Z9jacobiCsrPfPKfS1_PKiS3_S1_i_param_0];
	ld.param.u64 	%rd10, [_Z9jacobiCsrPfPKfS1_PKiS3_S1_i_param_1];
	ld.param.u64 	%rd13, [_Z9jacobiCsrPfPKfS1_PKiS3_S1_i_param_2];
	ld.param.u64 	%rd14, [_Z9jacobiCsrPfPKfS1_PKiS3_S1_i_param_3];
	ld.param.u64 	%rd15, [_Z9jacobiCsrPfPKfS1_PKiS3_S1_i_param_4];
	ld.param.u64 	%rd11, [_Z9jacobiCsrPfPKfS1_PKiS3_S1_i_param_5];
	ld.param.u32 	%r19, [_Z9jacobiCsrPfPKfS1_PKiS3_S1_i_param_6];
	cvta.to.global.u64 	%rd1, %rd15;
	cvta.to.global.u64 	%rd2, %rd13;
	cvta.to.global.u64 	%rd3, %rd12;
	cvta.to.global.u64 	%rd16, %rd14;
	mov.u32 	%r1, %tid.x;
	mul.wide.u32 	%rd17, %r1, 4;
	add.s64 	%rd4, %rd16, %rd17;
	ld.global.u32 	%r2, [%rd4];
	setp.ge.s32 	%p1, %r1, %r19;
	@%p1 bra 	$L__BB0_17;
	ld.global.u32 	%r3, [%rd4+4];
	cvta.to.global.u64 	%rd18, %rd11;
	cvta.to.global.u64 	%rd19, %rd10;
	add.s64 	%rd5, %rd18, %rd17;
	add.s64 	%rd6, %rd19, %rd17;
	add.s64 	%rd7, %rd3, %rd17;
	sub.s32 	%r21, %r3, %r2;
	and.b32  	%r4, %r21, 15;
	and.b32  	%r5, %r21, 7;
	and.b32  	%r6, %r21, 3;
	and.b32  	%r22, %r21, -16;
	neg.s32 	%r7, %r22;
	mov.b32 	%r57, 0;
$L__BB0_2:
	setp.ge.s32 	%p2, %r2, %r3;
	mov.f32 	%f119, 0f00000000;
	@%p2 bra 	$L__BB0_16;
	sub.s32 	%r23, %r2, %r3;
	setp.gt.u32 	%p3, %r23, -16;
	mov.f32 	%f119, 0f00000000;
	mov.u32 	%r60, %r2;
	@%p3 bra 	$L__BB0_6;
	mov.f32 	%f119, 0f00000000;
	mov.u32 	%r58, %r7;
	mov.u32 	%r60, %r2;
$L__BB0_5:
	.pragma "nounroll";
	mul.wide.s32 	%rd21, %r60, 4;
	add.s64 	%rd22, %rd2, %rd21;
	add.s64 	%rd23, %rd1, %rd21;
	ld.global.f32 	%f19, [%rd22];
	ld.global.u32 	%r24, [%rd23];
	mul.wide.s32 	%rd24, %r24, 4;
	add.s64 	%rd25, %rd3, %rd24;
	ld.global.f32 	%f20, [%rd25];
	fma.rn.f32 	%f21, %f19, %f20, %f119;
	ld.global.f32 	%f22, [%rd22+4];
	ld.global.u32 	%r25, [%rd23+4];
	mul.wide.s32 	%rd26, %r25, 4;
	add.s64 	%rd27, %rd3, %rd26;
	ld.global.f32 	%f23, [%rd27];
	fma.rn.f32 	%f24, %f22, %f23, %f21;
	ld.global.f32 	%f25, [%rd22+8];
	ld.global.u32 	%r26, [%rd23+8];
	mul.wide.s32 	%rd28, %r26, 4;
	add.s64 	%rd29, %rd3, %rd28;
	ld.global.f32 	%f26, [%rd29];
	fma.rn.f32 	%f27, %f25, %f26, %f24;
	ld.global.f32 	%f28, [%rd22+12];
	ld.global.u32 	%r27, [%rd23+12];
	mul.wide.s32 	%rd30, %r27, 4;
	add.s64 	%rd31, %rd3, %rd30;
	ld.global.f32 	%f29, [%rd31];
	fma.rn.f32 	%f30, %f28, %f29, %f27;
	ld.global.f32 	%f31, [%rd22+16];
	ld.global.u32 	%r28, [%rd23+16];
	mul.wide.s32 	%rd32, %r28, 4;
	add.s64 	%rd33, %rd3, %rd32;
	ld.global.f32 	%f32, [%rd33];
	fma.rn.f32 	%f33, %f31, %f32, %f30;
	ld.global.f32 	%f34, [%rd22+20];
	ld.global.u32 	%r29, [%rd23+20];
	mul.wide.s32 	%rd34, %r29, 4;
	add.s64 	%rd35, %rd3, %rd34;
	ld.global.f32 	%f35, [%rd35];
	fma.rn.f32 	%f36, %f34, %f35, %f33;
	ld.global.f32 	%f37, [%rd22+24];
	ld.global.u32 	%r30, [%rd23+24];
	mul.wide.s32 	%rd36, %r30, 4;
	add.s64 	%rd37, %rd3, %rd36;
	ld.global.f32 	%f38, [%rd37];
	fma.rn.f32 	%f39, %f37, %f38, %f36;
	ld.global.f32 	%f40, [%rd22+28];
	ld.global.u32 	%r31, [%rd23+28];
	mul.wide.s32 	%rd38, %r31, 4;
	add.s64 	%rd39, %rd3, %rd38;
	ld.global.f32 	%f41, [%rd39];
	fma.rn.f32 	%f42, %f40, %f41, %f39;
	ld.global.f32 	%f43, [%rd22+32];
	ld.global.u32 	%r32, [%rd23+32];
	mul.wide.s32 	%rd40, %r32, 4;
	add.s64 	%rd41, %rd3, %rd40;
	ld.global.f32 	%f44, [%rd41];
	fma.rn.f32 	%f45, %f43, %f44, %f42;
	ld.global.f32 	%f46, [%rd22+36];
	ld.global.u32 	%r33, [%rd23+36];
	mul.wide.s32 	%rd42, %r33, 4;
	add.s64 	%rd43, %rd3, %rd42;
	ld.global.f32 	%f47, [%rd43];
	fma.rn.f32 	%f48, %f46, %f47, %f45;
	ld.global.f32 	%f49, [%rd22+40];
	ld.global.u32 	%r34, [%rd23+40];
	mul.wide.s32 	%rd44, %r34, 4;
	add.s64 	%rd45, %rd3, %rd44;
	ld.global.f32 	%f50, [%rd45];
	fma.rn.f32 	%f51, %f49, %f50, %f48;
	ld.global.f32 	%f52, [%rd22+44];
	ld.global.u32 	%r35, [%rd23+44];
	mul.wide.s32 	%rd46, %r35, 4;
	add.s64 	%rd47, %rd3, %rd46;
	ld.global.f32 	%f53, [%rd47];
	fma.rn.f32 	%f54, %f52, %f53, %f51;
	ld.global.f32 	%f55, [%rd22+48];
	ld.global.u32 	%r36, [%rd23+48];
	mul.wide.s32 	%rd48, %r36, 4;
	add.s64 	%rd49, %rd3, %rd48;
	ld.global.f32 	%f56, [%rd49];
	fma.rn.f32 	%f57, %f55, %f56, %f54;
	ld.global.f32 	%f58, [%rd22+52];
	ld.global.u32 	%r37, [%rd23+52];
	mul.wide.s32 	%rd50, %r37, 4;
	add.s64 	%rd51, %rd3, %rd50;
	ld.global.f32 	%f59, [%rd51];
	fma.rn.f32 	%f60, %f58, %f59, %f57;
	ld.global.f32 	%f61, [%rd22+56];
	ld.global.u32 	%r38, [%rd23+56];
	mul.wide.s32 	%rd52, %r38, 4;
	add.s64 	%rd53, %rd3, %rd52;
	ld.global.f32 	%f62, [%rd53];
	fma.rn.f32 	%f63, %f61, %f62, %f60;
	ld.global.f32 	%f64, [%rd22+60];
	ld.global.u32 	%r39, [%rd23+60];
	mul.wide.s32 	%rd54, %r39, 4;
	add.s64 	%rd55, %rd3, %rd54;
	ld.global.f32 	%f65, [%rd55];
	fma.rn.f32 	%f119, %f64, %f65, %f63;
	add.s32 	%r60, %r60, 16;
	add.s32 	%r58, %r58, 16;
	setp.ne.s32 	%p4, %r58, 0;
	@%p4 bra 	$L__BB0_5;
$L__BB0_6:
	setp.eq.s32 	%p5, %r4, 0;
	@%p5 bra 	$L__BB0_16;
	add.s32 	%r40, %r4, -1;
	setp.lt.u32 	%p6, %r40, 7;
	@%p6 bra 	$L__BB0_9;
	mul.wide.s32 	%rd56, %r60, 4;
	add.s64 	%rd57, %rd2, %rd56;
	ld.global.f32 	%f67, [%rd57];
	add.s64 	%rd58, %rd1, %rd56;
	ld.global.u32 	%r41, [%rd58];
	mul.wide.s32 	%rd59, %r41, 4;
	add.s64 	%rd60, %rd3, %rd59;
	ld.global.f32 	%f68, [%rd60];
	fma.rn.f32 	%f69, %f67, %f68, %f119;
	ld.global.f32 	%f70, [%rd57+4];
	ld.global.u32 	%r42, [%rd58+4];
	mul.wide.s32 	%rd61, %r42, 4;
	add.s64 	%rd62, %rd3, %rd61;
	ld.global.f32 	%f71, [%rd62];
	fma.rn.f32 	%f72, %f70, %f71, %f69;
	ld.global.f32 	%f73, [%rd57+8];
	ld.global.u32 	%r43, [%rd58+8];
	mul.wide.s32 	%rd63, %r43, 4;
	add.s64 	%rd64, %rd3, %rd63;
	ld.global.f32 	%f74, [%rd64];
	fma.rn.f32 	%f75, %f73, %f74, %f72;
	ld.global.f32 	%f76, [%rd57+12];
	ld.global.u32 	%r44, [%rd58+12];
	mul.wide.s32 	%rd65, %r44, 4;
	add.s64 	%rd66, %rd3, %rd65;
	ld.global.f32 	%f77, [%rd66];
	fma.rn.f32 	%f78, %f76, %f77, %f75;
	ld.global.f32 	%f79, [%rd57+16];
	ld.global.u32 	%r45, [%rd58+16];
	mul.wide.s32 	%rd67, %r45, 4;
	add.s64 	%rd68, %rd3, %rd67;
	ld.global.f32 	%f80, [%rd68];
	fma.rn.f32 	%f81, %f79, %f80, %f78;
	ld.global.f32 	%f82, [%rd57+20];
	ld.global.u32 	%r46, [%rd58+20];
	mul.wide.s32 	%rd69, %r46, 4;
	add.s64 	%rd70, %rd3, %rd69;
	ld.global.f32 	%f83, [%rd70];
	fma.rn.f32 	%f84, %f82, %f83, %f81;
	ld.global.f32 	%f85, [%rd57+24];
	ld.global.u32 	%r47, [%rd58+24];
	mul.wide.s32 	%rd71, %r47, 4;
	add.s64 	%rd72, %rd3, %rd71;
	ld.global.f32 	%f86, [%rd72];
	fma.rn.f32 	%f87, %f85, %f86, %f84;
	ld.global.f32 	%f88, [%rd57+28];
	ld.global.u32 	%r48, [%rd58+28];
	mul.wide.s32 	%rd73, %r48, 4;
	add.s64 	%rd74, %rd3, %rd73;
	ld.global.f32 	%f89, [%rd74];
	fma.rn.f32 	%f119, %f88, %f89, %f87;
	add.s32 	%r60, %r60, 8;
$L__BB0_9:
	setp.eq.s32 	%p7, %r5, 0;
	@%p7 bra 	$L__BB0_16;
	add.s32 	%r49, %r5, -1;
	setp.lt.u32 	%p8, %r49, 3;
	@%p8 bra 	$L__BB0_12;
	mul.wide.s32 	%rd75, %r60, 4;
	add.s64 	%rd76, %rd2, %rd75;
	ld.global.f32 	%f91, [%rd76];
	add.s64 	%rd77, %rd1, %rd75;
	ld.global.u32 	%r50, [%rd77];
	mul.wide.s32 	%rd78, %r50, 4;
	add.s64 	%rd79, %rd3, %rd78;
	ld.global.f32 	%f92, [%rd79];
	fma.rn.f32 	%f93, %f91, %f92, %f119;
	ld.global.f32 	%f94, [%rd76+4];
	ld.global.u32 	%r51, [%rd77+4];
	mul.wide.s32 	%rd80, %r51, 4;
	add.s64 	%rd81, %rd3, %rd80;
	ld.global.f32 	%f95, [%rd81];
	fma.rn.f32 	%f96, %f94, %f95, %f93;
	ld.global.f32 	%f97, [%rd76+8];
	ld.global.u32 	%r52, [%rd77+8];
	mul.wide.s32 	%rd82, %r52, 4;
	add.s64 	%rd83, %rd3, %rd82;
	ld.global.f32 	%f98, [%rd83];
	fma.rn.f32 	%f99, %f97, %f98, %f96;
	ld.global.f32 	%f100, [%rd76+12];
	ld.global.u32 	%r53, [%rd77+12];
	mul.wide.s32 	%rd84, %r53, 4;
	add.s64 	%rd85, %rd3, %rd84;
	ld.global.f32 	%f101, [%rd85];
	fma.rn.f32 	%f119, %f100, %f101, %f99;
	add.s32 	%r60, %r60, 4;
$L__BB0_12:
	setp.eq.s32 	%p9, %r6, 0;
	@%p9 bra 	$L__BB0_16;
	setp.eq.s32 	%p10, %r6, 1;
	mul.wide.s32 	%rd86, %r60, 4;
	add.s64 	%rd8, %rd2, %rd86;
	ld.global.f32 	%f102, [%rd8];
	add.s64 	%rd9, %rd1, %rd86;
	ld.global.u32 	%r54, [%rd9];
	mul.wide.s32 	%rd87, %r54, 4;
	add.s64 	%rd88, %rd3, %rd87;
	ld.global.f32 	%f103, [%rd88];
	fma.rn.f32 	%f119, %f102, %f103, %f119;
	@%p10 bra 	$L__BB0_16;
	setp.eq.s32 	%p11, %r6, 2;
	ld.global.f32 	%f104, [%rd8+4];
	ld.global.u32 	%r55, [%rd9+4];
	mul.wide.s32 	%rd89, %r55, 4;
	add.s64 	%rd90, %rd3, %rd89;
	ld.global.f32 	%f105, [%rd90];
	fma.rn.f32 	%f119, %f104, %f105, %f119;
	@%p11 bra 	$L__BB0_16;
	ld.global.f32 	%f106, [%rd8+8];
	ld.global.u32 	%r56, [%rd9+8];
	mul.wide.s32 	%rd91, %r56, 4;
	add.s64 	%rd92, %rd3, %rd91;
	ld.global.f32 	%f107, [%rd92];
	fma.rn.f32 	%f119, %f106, %f107, %f119;
$L__BB0_16:
	ld.global.f32 	%f108, [%rd5];
	sub.f32 	%f109, %f108, %f119;
	ld.global.f32 	%f110, [%rd6];
	div.rn.f32 	%f111, %f109, %f110;
	st.global.f32 	[%rd7], %f111;
	bar.sync 	0;
	add.s32 	%r57, %r57, 1;
	setp.ne.s32 	%p12, %r57, 30;
	@%p12 bra 	$L__BB0_2;
$L__BB0_17:
	ret;

}
	// .globl	_Z15jacobiCsrSharedPfPKfS1_PKiS3_S1_i
.visible .entry _Z15jacobiCsrSharedPfPKfS1_PKiS3_S1_i(
	.param .u64 .ptr .align 1 _Z15jacobiCsrSharedPfPKfS1_PKiS3_S1_i_param_0,
	.param .u64 .ptr .align 1 _Z15jacobiCsrSharedPfPKfS1_PKiS3_S1_i_param_1,
	.param .u64 .ptr .align 1 _Z15jacobiCsrSharedPfPKfS1_PKiS3_S1_i_param_2,
	.param .u64 .ptr .align 1 _Z15jacobiCsrSharedPfPKfS1_PKiS3_S1_i_param_3,
	.param .u64 .ptr .align 1 _Z15jacobiCsrSharedPfPKfS1_PKiS3_S1_i_param_4,
	.param .u64 .ptr .align 1 _Z15jacobiCsrSharedPfPKfS1_PKiS3_S1_i_param_5,
	.param .u32 _Z15jacobiCsrSharedPfPKfS1_PKiS3_S1_i_param_6
)
{
	.reg .pred 	%p<13>;
	.reg .b32 	%r<170>;
	.reg .b32 	%f<125>;
	.reg .b64 	%rd<20>;
	// demoted variable
	.shared .align 4 .b8 _ZZ15jacobiCsrSharedPfPKfS1_PKiS3_S1_iE22shared_diagonal_values[96];
	// demoted variable
	.shared .align 4 .b8 _ZZ15jacobiCsrSharedPfPKfS1_PKiS3_S1_iE13shared_values[192];
	// demoted variable
	.shared .align 4 .b8 _ZZ15jacobiCsrSharedPfPKfS1_PKiS3_S1_iE13shared_colIdx[96];
	// demoted variable
	.shared .align 4 .b8 _ZZ15jacobiCsrSharedPfPKfS1_PKiS3_S1_iE8shared_x[96];
	// demoted variable
	.shared .align 4 .b8 _ZZ15jacobiCsrSharedPfPKfS1_PKiS3_S1_iE8shared_y[96];
	ld.param.u64 	%rd3, [_Z15jacobiCsrSharedPfPKfS1_PKiS3_S1_i_param_0];
	ld.param.u64 	%rd4, [_Z15jacobiCsrSharedPfPKfS1_PKiS3_S1_i_param_1];
	ld.param.u64 	%rd5, [_Z15jacobiCsrSharedPfPKfS1_PKiS3_S1_i_param_2];
	ld.param.u64 	%rd6, [_Z15jacobiCsrSharedPfPKfS1_PKiS3_S1_i_param_3];
	ld.param.u64 	%rd7, [_Z15jacobiCsrSharedPfPKfS1_PKiS3_S1_i_param_4];
	ld.param.u64 	%rd8, [_Z15jacobiCsrSharedPfPKfS1_PKiS3_S1_i_param_5];
	ld.param.u32 	%r32, [_Z15jacobiCsrSharedPfPKfS1_PKiS3_S1_i_param_6];
	cvta.to.global.u64 	%rd9, %rd6;
	cvta.to.global.u64 	%rd10, %rd3;
	cvta.to.global.u64 	%rd11, %rd8;
	cvta.to.global.u64 	%rd12, %rd7;
	cvta.to.global.u64 	%rd13, %rd5;
	cvta.to.global.u64 	%rd14, %rd4;
	mov.u32 	%r33, %tid.x;
	mul.wide.u32 	%rd15, %r33, 4;
	add.s64 	%rd16, %rd14, %rd15;
	ld.global.f32 	%f15, [%rd16];
	shl.b32 	%r34, %r33, 2;
	mov.u32 	%r35, _ZZ15jacobiCsrSharedPfPKfS1_PKiS3_S1_iE22shared_diagonal_values;
	add.s32 	%r1, %r35, %r34;
	st.shared.f32 	[%r1], %f15;
	add.s64 	%rd17, %rd13, %rd15;
	ld.global.f32 	%f16, [%rd17];
	mov.u32 	%r36, _ZZ15jacobiCsrSharedPfPKfS1_PKiS3_S1_iE13shared_values;
	add.s32 	%r37, %r36, %r34;
	st.shared.f32 	[%r37], %f16;
	add.s64 	%rd18, %rd12, %rd15;
	ld.global.u32 	%r38, [%rd18];
	mov.u32 	%r39, _ZZ15jacobiCsrSharedPfPKfS1_PKiS3_S1_iE13shared_colIdx;
	add.s32 	%r40, %r39, %r34;
	st.shared.u32 	[%r40], %r38;
	add.s64 	%rd19, %rd11, %rd15;
	ld.global.f32 	%f17, [%rd19];
	mov.u32 	%r41, _ZZ15jacobiCsrSharedPfPKfS1_PKiS3_S1_iE8shared_y;
	add.s32 	%r2, %r41, %r34;
	st.shared.f32 	[%r2], %f17;
	add.s64 	%rd1, %rd10, %rd15;
	ld.global.f32 	%f18, [%rd1];
	mov.u32 	%r42, _ZZ15jacobiCsrSharedPfPKfS1_PKiS3_S1_iE8shared_x;
	add.s32 	%r3, %r42, %r34;
	st.shared.f32 	[%r3], %f18;
	add.s64 	%rd2, %rd9, %rd15;
	ld.global.u32 	%r4, [%rd2];
	setp.ge.s32 	%p1, %r33, %r32;
	@%p1 bra 	$L__BB1_18;
	ld.global.u32 	%r5, [%rd2+4];
	sub.s32 	%r44, %r5, %r4;
	and.b32  	%r6, %r44, 15;
	add.s32 	%r7, %r6, -1;
	and.b32  	%r8, %r44, 7;
	add.s32 	%r9, %r8, -1;
	sub.s32 	%r10, %r4, %r5;
	and.b32  	%r11, %r44, 3;
	and.b32  	%r45, %r44, -16;
	neg.s32 	%r12, %r45;
	shl.b32 	%r46, %r4, 2;
	add.s32 	%r47, %r46, 32;
	add.s32 	%r13, %r36, %r47;
	add.s32 	%r14, %r39, %r47;
	mov.b32 	%r162, 0;
$L__BB1_2:
	setp.ge.s32 	%p2, %r4, %r5;
	mov.f32 	%f124, 0f00000000;
	@%p2 bra 	$L__BB1_16;
	setp.gt.u32 	%p3, %r10, -16;
	mov.f32 	%f124, 0f00000000;
	mov.u32 	%r167, %r4;
	@%p3 bra 	$L__BB1_6;
	mov.f32 	%f124, 0f00000000;
	mov.u32 	%r163, %r14;
	mov.u32 	%r164, %r13;
	mov.u32 	%r165, %r12;
	mov.u32 	%r167, %r4;
$L__BB1_5:
	.pragma "nounroll";
	ld.shared.f32 	%f23, [%r164+-32];
	ld.shared.u32 	%r50, [%r163+-32];
	shl.b32 	%r51, %r50, 2;
	add.s32 	%r53, %r42, %r51;
	ld.shared.f32 	%f24, [%r53];
	fma.rn.f32 	%f25, %f23, %f24, %f124;
	ld.shared.f32 	%f26, [%r164+-28];
	ld.shared.u32 	%r54, [%r163+-28];
	shl.b32 	%r55, %r54, 2;
	add.s32 	%r56, %r42, %r55;
	ld.shared.f32 	%f27, [%r56];
	fma.rn.f32 	%f28, %f26, %f27, %f25;
	ld.shared.f32 	%f29, [%r164+-24];
	ld.shared.u32 	%r57, [%r163+-24];
	shl.b32 	%r58, %r57, 2;
	add.s32 	%r59, %r42, %r58;
	ld.shared.f32 	%f30, [%r59];
	fma.rn.f32 	%f31, %f29, %f30, %f28;
	ld.shared.f32 	%f32, [%r164+-20];
	ld.shared.u32 	%r60, [%r163+-20];
	shl.b32 	%r61, %r60, 2;
	add.s32 	%r62, %r42, %r61;
	ld.shared.f32 	%f33, [%r62];
	fma.rn.f32 	%f34, %f32, %f33, %f31;
	ld.shared.f32 	%f35, [%r164+-16];
	ld.shared.u32 	%r63, [%r163+-16];
	shl.b32 	%r64, %r63, 2;
	add.s32 	%r65, %r42, %r64;
	ld.shared.f32 	%f36, [%r65];
	fma.rn.f32 	%f37, %f35, %f36, %f34;
	ld.shared.f32 	%f38, [%r164+-12];
	ld.shared.u32 	%r66, [%r163+-12];
	shl.b32 	%r67, %r66, 2;
	add.s32 	%r68, %r42, %r67;
	ld.shared.f32 	%f39, [%r68];
	fma.rn.f32 	%f40, %f38, %f39, %f37;
	ld.shared.f32 	%f41, [%r164+-8];
	ld.shared.u32 	%r69, [%r163+-8];
	shl.b32 	%r70, %r69, 2;
	add.s32 	%r71, %r42, %r70;
	ld.shared.f32 	%f42, [%r71];
	fma.rn.f32 	%f43, %f41, %f42, %f40;
	ld.shared.f32 	%f44, [%r164+-4];
	ld.shared.u32 	%r72, [%r163+-4];
	shl.b32 	%r73, %r72, 2;
	add.s32 	%r74, %r42, %r73;
	ld.shared.f32 	%f45, [%r74];
	fma.rn.f32 	%f46, %f44, %f45, %f43;
	ld.shared.f32 	%f47, [%r164];
	ld.shared.u32 	%r75, [%r163];
	shl.b32 	%r76, %r75, 2;
	add.s32 	%r77, %r42, %r76;
	ld.shared.f32 	%f48, [%r77];
	fma.rn.f32 	%f49, %f47, %f48, %f46;
	ld.shared.f32 	%f50, [%r164+4];
	ld.shared.u32 	%r78, [%r163+4];
	shl.b32 	%r79, %r78, 2;
	add.s32 	%r80, %r42, %r79;
	ld.shared.f32 	%f51, [%r80];
	fma.rn.f32 	%f52, %f50, %f51, %f49;
	ld.shared.f32 	%f53, [%r164+8];
	ld.shared.u32 	%r81, [%r163+8];
	shl.b32 	%r82, %r81, 2;
	add.s32 	%r83, %r42, %r82;
	ld.shared.f32 	%f54, [%r83];
	fma.rn.f32 	%f55, %f53, %f54, %f52;
	ld.shared.f32 	%f56, [%r164+12];
	ld.shared.u32 	%r84, [%r163+12];
	shl.b32 	%r85, %r84, 2;
	add.s32 	%r86, %r42, %r85;
	ld.shared.f32 	%f57, [%r86];
	fma.rn.f32 	%f58, %f56, %f57, %f55;
	ld.shared.f32 	%f59, [%r164+16];
	ld.shared.u32 	%r87, [%r163+16];
	shl.b32 	%r88, %r87, 2;
	add.s32 	%r89, %r42, %r88;
	ld.shared.f32 	%f60, [%r89];
	fma.rn.f32 	%f61, %f59, %f60, %f58;
	ld.shared.f32 	%f62, [%r164+20];
	ld.shared.u32 	%r90, [%r163+20];
	shl.b32 	%r91, %r90, 2;
	add.s32 	%r92, %r42, %r91;
	ld.shared.f32 	%f63, [%r92];
	fma.rn.f32 	%f64, %f62, %f63, %f61;
	ld.shared.f32 	%f65, [%r164+24];
	ld.shared.u32 	%r93, [%r163+24];
	shl.b32 	%r94, %r93, 2;
	add.s32 	%r95, %r42, %r94;
	ld.shared.f32 	%f66, [%r95];
	fma.rn.f32 	%f67, %f65, %f66, %f64;
	ld.shared.f32 	%f68, [%r164+28];
	ld.shared.u32 	%r96, [%r163+28];
	shl.b32 	%r97, %r96, 2;
	add.s32 	%r98, %r42, %r97;
	ld.shared.f32 	%f69, [%r98];
	fma.rn.f32 	%f124, %f68, %f69, %f67;
	add.s32 	%r167, %r167, 16;
	add.s32 	%r165, %r165, 16;
	add.s32 	%r164, %r164, 64;
	add.s32 	%r163, %r163, 64;
	setp.ne.s32 	%p4, %r165, 0;
	@%p4 bra 	$L__BB1_5;
$L__BB1_6:
	setp.eq.s32 	%p5, %r6, 0;
	@%p5 bra 	$L__BB1_16;
	setp.lt.u32 	%p6, %r7, 7;
	@%p6 bra 	$L__BB1_9;
	shl.b32 	%r99, %r167, 2;
	add.s32 	%r101, %r36, %r99;
	ld.shared.f32 	%f71, [%r101];
	add.s32 	%r103, %r39, %r99;
	ld.shared.u32 	%r104, [%r103];
	shl.b32 	%r105, %r104, 2;
	add.s32 	%r107, %r42, %r105;
	ld.shared.f32 	%f72, [%r107];
	fma.rn.f32 	%f73, %f71, %f72, %f124;
	ld.shared.f32 	%f74, [%r101+4];
	ld.shared.u32 	%r108, [%r103+4];
	shl.b32 	%r109, %r108, 2;
	add.s32 	%r110, %r42, %r109;
	ld.shared.f32 	%f75, [%r110];
	fma.rn.f32 	%f76, %f74, %f75, %f73;
	ld.shared.f32 	%f77, [%r101+8];
	ld.shared.u32 	%r111, [%r103+8];
	shl.b32 	%r112, %r111, 2;
	add.s32 	%r113, %r42, %r112;
	ld.shared.f32 	%f78, [%r113];
	fma.rn.f32 	%f79, %f77, %f78, %f76;
	ld.shared.f32 	%f80, [%r101+12];
	ld.shared.u32 	%r114, [%r103+12];
	shl.b32 	%r115, %r114, 2;
	add.s32 	%r116, %r42, %r115;
	ld.shared.f32 	%f81, [%r116];
	fma.rn.f32 	%f82, %f80, %f81, %f79;
	ld.shared.f32 	%f83, [%r101+16];
	ld.shared.u32 	%r117, [%r103+16];
	shl.b32 	%r118, %r117, 2;
	add.s32 	%r119, %r42, %r118;
	ld.shared.f32 	%f84, [%r119];
	fma.rn.f32 	%f85, %f83, %f84, %f82;
	ld.shared.f32 	%f86, [%r101+20];
	ld.shared.u32 	%r120, [%r103+20];
	shl.b32 	%r121, %r120, 2;
	add.s32 	%r122, %r42, %r121;
	ld.shared.f32 	%f87, [%r122];
	fma.rn.f32 	%f88, %f86, %f87, %f85;
	ld.shared.f32 	%f89, [%r101+24];
	ld.shared.u32 	%r123, [%r103+24];
	shl.b32 	%r124, %r123, 2;
	add.s32 	%r125, %r42, %r124;
	ld.shared.f32 	%f90, [%r125];
	fma.rn.f32 	%f91, %f89, %f90, %f88;
	ld.shared.f32 	%f92, [%r101+28];
	ld.shared.u32 	%r126, [%r103+28];
	shl.b32 	%r127, %r126, 2;
	add.s32 	%r128, %r42, %r127;
	ld.shared.f32 	%f93, [%r128];
	fma.rn.f32 	%f124, %f92, %f93, %f91;
	add.s32 	%r167, %r167, 8;
$L__BB1_9:
	setp.eq.s32 	%p7, %r8, 0;
	@%p7 bra 	$L__BB1_16;
	setp.lt.u32 	%p8, %r9, 3;
	@%p8 bra 	$L__BB1_12;
	shl.b32 	%r129, %r167, 2;
	add.s32 	%r131, %r36, %r129;
	ld.shared.f32 	%f95, [%r131];
	add.s32 	%r133, %r39, %r129;
	ld.shared.u32 	%r134, [%r133];
	shl.b32 	%r135, %r134, 2;
	add.s32 	%r137, %r42, %r135;
	ld.shared.f32 	%f96, [%r137];
	fma.rn.f32 	%f97, %f95, %f96, %f124;
	ld.shared.f32 	%f98, [%r131+4];
	ld.shared.u32 	%r138, [%r133+4];
	shl.b32 	%r139, %r138, 2;
	add.s32 	%r140, %r42, %r139;
	ld.shared.f32 	%f99, [%r140];
	fma.rn.f32 	%f100, %f98, %f99, %f97;
	ld.shared.f32 	%f101, [%r131+8];
	ld.shared.u32 	%r141, [%r133+8];
	shl.b32 	%r142, %r141, 2;
	add.s32 	%r143, %r42, %r142;
	ld.shared.f32 	%f102, [%r143];
	fma.rn.f32 	%f103, %f101, %f102, %f100;
	ld.shared.f32 	%f104, [%r131+12];
	ld.shared.u32 	%r144, [%r133+12];
	shl.b32 	%r145, %r144, 2;
	add.s32 	%r146, %r42, %r145;
	ld.shared.f32 	%f105, [%r146];
	fma.rn.f32 	%f124, %f104, %f105, %f103;
	add.s32 	%r167, %r167, 4;
$L__BB1_12:
	setp.eq.s32 	%p9, %r11, 0;
	@%p9 bra 	$L__BB1_16;
	setp.eq.s32 	%p10, %r11, 1;
	shl.b32 	%r147, %r167, 2;
	add.s32 	%r29, %r36, %r147;
	ld.shared.f32 	%f106, [%r29];
	add.s32 	%r30, %r39, %r147;
	ld.shared.u32 	%r150, [%r30];
	shl.b32 	%r151, %r150, 2;
	add.s32 	%r153, %r42, %r151;
	ld.shared.f32 	%f107, [%r153];
	fma.rn.f32 	%f124, %f106, %f107, %f124;
	@%p10 bra 	$L__BB1_16;
	setp.eq.s32 	%p11, %r11, 2;
	ld.shared.f32 	%f108, [%r29+4];
	ld.shared.u32 	%r154, [%r30+4];
	shl.b32 	%r155, %r154, 2;
	add.s32 	%r157, %r42, %r155;
	ld.shared.f32 	%f109, [%r157];
	fma.rn.f32 	%f124, %f108, %f109, %f124;
	@%p11 bra 	$L__BB1_16;
	ld.shared.f32 	%f110, [%r29+8];
	ld.shared.u32 	%r158, [%r30+8];
	shl.b32 	%r159, %r158, 2;
	add.s32 	%r161, %r42, %r159;
	ld.shared.f32 	%f111, [%r161];
	fma.rn.f32 	%f124, %f110, %f111, %f124;
$L__BB1_16:
	ld.shared.f32 	%f112, [%r2];
	sub.f32 	%f113, %f112, %f124;
	ld.shared.f32 	%f114, [%r1];
	div.rn.f32 	%f115, %f113, %f114;
	st.shared.f32 	[%r3], %f115;
	bar.sync 	0;
	add.s32 	%r162, %r162, 1;
	setp.ne.s32 	%p12, %r162, 30;
	@%p12 bra 	$L__BB1_2;
	ld.shared.f32 	%f116, [%r3];
	st.global.f32 	[%rd1], %f116;
$L__BB1_18:
	ret;

}


// ===== COMPILED SASS (sm_100) =====

	.target	sm_100

	.elftype	@"ET_EXEC"


//--------------------- .note.nv.tkinfo           --------------------------
	.section	.note.nv.tkinfo,"",@"SHT_NOTE"
	.sectionflags	@"SHF_NOTE_NV_TKINFO"
	.tkinfo
        /*0018*/ 	.word	0x00000002
        /*0030*/ 	.string	""
        /*0030*/ 	.string	"ptxas"
        /*0030*/ 	.string	"Cuda compilation tools, release 13.0, V13.0.88"
        /*0030*/ 	.string	"Build cuda_13.0.r13.0/compiler.36424714_0"
        /*0030*/ 	.string	"-arch sm_100 -m 64 "



//--------------------- .note.nv.cuinfo           --------------------------
	.section	.note.nv.cuinfo,"",@"SHT_NOTE"
	.sectionflags	@"SHF_NOTE_NV_CUINFO"
        /*0018*/ 	.short	0x0002
        /*001a*/ 	.short	0x0064
        /*001c*/ 	.short	0x0082
	.zero		2


//--------------------- .nv.info                  --------------------------
	.section	.nv.info,"",@"SHT_CUDA_INFO"
	.align	4


	//----- nvinfo : EIATTR_REGCOUNT
	.align		4
        /*0000*/ 	.byte	0x04, 0x2f
        /*0002*/ 	.short	(.L_1 - .L_0)
	.align		4
.L_0:
        /*0004*/ 	.word	index@(_Z9jacobiCsrPfPKfS1_PKiS3_S1_i)
        /*0008*/ 	.word	0x00000020


	//----- nvinfo : EIATTR_FRAME_SIZE
	.align		4
.L_1:
        /*000c*/ 	.byte	0x04, 0x11
        /*000e*/ 	.short	(.L_3 - .L_2)
	.align		4
.L_2:
        /*0010*/ 	.word	index@($__internal_1_$__cuda_sm3x_div_rn_noftz_f32_slowpath)
        /*0014*/ 	.word	0x00000000


	//----- nvinfo : EIATTR_FRAME_SIZE
	.align		4
.L_3:
        /*0018*/ 	.byte	0x04, 0x11
        /*001a*/ 	.short	(.L_5 - .L_4)
	.align		4
.L_4:
        /*001c*/ 	.word	index@(_Z9jacobiCsrPfPKfS1_PKiS3_S1_i)
        /*0020*/ 	.word	0x00000000


	//----- nvinfo : EIATTR_REGCOUNT
	.align		4
.L_5:
        /*0024*/ 	.byte	0x04, 0x2f
        /*0026*/ 	.short	(.L_7 - .L_6)
	.align		4
.L_6:
        /*0028*/ 	.word	index@(_Z15jacobiCsrSharedPfPKfS1_PKiS3_S1_i)
        /*002c*/ 	.word	0x0000001f


	//----- nvinfo : EIATTR_FRAME_SIZE
	.align		4
.L_7:
        /*0030*/ 	.byte	0x04, 0x11
        /*0032*/ 	.short	(.L_9 - .L_8)
	.align		4
.L_8:
        /*0034*/ 	.word	index@($__internal_0_$__cuda_sm3x_div_rn_noftz_f32_slowpath)
        /*0038*/ 	.word	0x00000000


	//----- nvinfo : EIATTR_FRAME_SIZE
	.align		4
.L_9:
        /*003c*/ 	.byte	0x04, 0x11
        /*003e*/ 	.short	(.L_11 - .L_10)
	.align		4
.L_10:
        /*0040*/ 	.word	index@(_Z15jacobiCsrSharedPfPKfS1_PKiS3_S1_i)
        /*0044*/ 	.word	0x00000000


	//----- nvinfo : EIATTR_MIN_STACK_SIZE
	.align		4
.L_11:
        /*0048*/ 	.byte	0x04, 0x12
        /*004a*/ 	.short	(.L_13 - .L_12)
	.align		4
.L_12:
        /*004c*/ 	.word	index@(_Z15jacobiCsrSharedPfPKfS1_PKiS3_S1_i)
        /*0050*/ 	.word	0x00000000


	//----- nvinfo : EIATTR_MIN_STACK_SIZE
	.align		4
.L_13:
        /*0054*/ 	.byte	0x04, 0x12
        /*0056*/ 	.short	(.L_15 - .L_14)
	.align		4
.L_14:
        /*0058*/ 	.word	index@(_Z9jacobiCsrPfPKfS1_PKiS3_S1_i)
        /*005c*/ 	.word	0x00000000
.L_15:


//--------------------- .nv.compat                --------------------------
	.section	.nv.compat,"",@"SHT_CUDA_COMPAT_INFO"
	.align	4
        /*0000*/ 	.byte	0x02, 0x09, 0x00, 0x00, 0x02, 0x02, 0x01, 0x00, 0x02, 0x05, 0x05, 0x00, 0x03, 0x07, 0x01, 0x01
        /*0010*/ 	.byte	0x02, 0x03, 0x00, 0x00, 0x02, 0x06, 0x01, 0x00, 0x04, 0x0b, 0x08, 0x00, 0x01, 0x00, 0x00, 0x00
        /*0020*/ 	.byte	0x00, 0x00, 0x00, 0x00


//--------------------- .nv.info._Z15jacobiCsrSharedPfPKfS1_PKiS3_S1_i --------------------------
	.section	.nv.info._Z15jacobiCsrSharedPfPKfS1_PKiS3_S1_i,"",@"SHT_CUDA_INFO"
	.sectionflags	@""
	.align	4


	//----- nvinfo : EIATTR_CUDA_API_VERSION
	.align		4
        /*0000*/ 	.byte	0x04, 0x37
        /*0002*/ 	.short	(.L_17 - .L_16)
.L_16:
        /*0004*/ 	.word	0x00000082


	//----- nvinfo : EIATTR_KPARAM_INFO
	.align		4
.L_17:
        /*0008*/ 	.byte	0x04, 0x17
        /*000a*/ 	.short	(.L_19 - .L_18)
.L_18:
        /*000c*/ 	.word	0x00000000
        /*0010*/ 	.short	0x0006
        /*0012*/ 	.short	0x0030
        /*0014*/ 	.byte	0x00, 0xf0, 0x11, 0x00


	//----- nvinfo : EIATTR_KPARAM_INFO
	.align		4
.L_19:
        /*0018*/ 	.byte	0x04, 0x17
        /*001a*/ 	.short	(.L_21 - .L_20)
.L_20:
        /*001c*/ 	.word	0x00000000
        /*0020*/ 	.short	0x0005
        /*0022*/ 	.short	0x0028
        /*0024*/ 	.byte	0x00, 0xf5, 0x21, 0x00


	//----- nvinfo : EIATTR_KPARAM_INFO
	.align		4
.L_21:
        /*0028*/ 	.byte	0x04, 0x17
        /*002a*/ 	.short	(.L_23 - .L_22)
.L_22:
        /*002c*/ 	.word	0x00000000
        /*0030*/ 	.short	0x0004
        /*0032*/ 	.short	0x0020
        /*0034*/ 	.byte	0x00, 0xf5, 0x21, 0x00


	//----- nvinfo : EIATTR_KPARAM_INFO
	.align		4
.L_23:
        /*0038*/ 	.byte	0x04, 0x17
        /*003a*/ 	.short	(.L_25 - .L_24)
.L_24:
        /*003c*/ 	.word	0x00000000
        /*0040*/ 	.short	0x0003
        /*0042*/ 	.short	0x0018
        /*0044*/ 	.byte	0x00, 0xf5, 0x21, 0x00


	//----- nvinfo : EIATTR_KPARAM_INFO
	.align		4
.L_25:
        /*0048*/ 	.byte	0x04, 0x17
        /*004a*/ 	.short	(.L_27 - .L_26)
.L_26:
        /*004c*/ 	.word	0x00000000
        /*0050*/ 	.short	0x0002
        /*0052*/ 	.short	0x0010
        /*0054*/ 	.byte	0x00, 0xf5, 0x21, 0x00


	//----- nvinfo : EIATTR_KPARAM_INFO
	.align		4
.L_27:
        /*0058*/ 	.byte	0x04, 0x17
        /*005a*/ 	.short	(.L_29 - .L_28)
.L_28:
        /*005c*/ 	.word	0x00000000
        /*0060*/ 	.short	0x0001
        /*0062*/ 	.short	0x0008
        /*0064*/ 	.byte	0x00, 0xf5, 0x21, 0x00


	//----- nvinfo : EIATTR_KPARAM_INFO
	.align		4
.L_29:
        /*0068*/ 	.byte	0x04, 0x17
        /*006a*/ 	.short	(.L_31 - .L_30)
.L_30:
        /*006c*/ 	.word	0x00000000
        /*0070*/ 	.short	0x0000
        /*0072*/ 	.short	0x0000
        /*0074*/ 	.byte	0x00, 0xf5, 0x21, 0x00


	//----- nvinfo : EIATTR_SPARSE_MMA_MASK
	.align		4
.L_31:
        /*0078*/ 	.byte	0x03, 0x50
        /*007a*/ 	.short	0x0000


	//----- nvinfo : EIATTR_MAXREG_COUNT
	.align		4
        /*007c*/ 	.byte	0x03, 0x1b
        /*007e*/ 	.short	0x00ff


	//----- nvinfo : EIATTR_NUM_BARRIERS
	.align		4
        /*0080*/ 	.byte	0x02, 0x4c
        /*0082*/ 	.byte	0x01
	.zero		1


	//----- nvinfo : EIATTR_MERCURY_ISA_VERSION
	.align		4
        /*0084*/ 	.byte	0x03, 0x5f
        /*0086*/ 	.short	0x0101


	//----- nvinfo : EIATTR_VRC_CTA_INIT_COUNT
	.align		4
        /*0088*/ 	.byte	0x02, 0x4a
	.zero		1
	.zero		1


	//----- nvinfo : EIATTR_EXIT_INSTR_OFFSETS
	.align		4
        /*008c*/ 	.byte	0x04, 0x1c
        /*008e*/ 	.short	(.L_33 - .L_32)


	//   ....[0]....
.L_32:
        /*0090*/ 	.word	0x000002b0


	//   ....[1]....
        /*0094*/ 	.word	0x000011c0


	//----- nvinfo : EIATTR_CRS_STACK_SIZE
	.align		4
.L_33:
        /*0098*/ 	.byte	0x04, 0x1e
        /*009a*/ 	.short	(.L_35 - .L_34)
.L_34:
        /*009c*/ 	.word	0x00000000


	//----- nvinfo : EIATTR_CBANK_PARAM_SIZE
	.align		4
.L_35:
        /*00a0*/ 	.byte	0x03, 0x19
        /*00a2*/ 	.short	0x0034


	//----- nvinfo : EIATTR_PARAM_CBANK
	.align		4
        /*00a4*/ 	.byte	0x04, 0x0a
        /*00a6*/ 	.short	(.L_37 - .L_36)
	.align		4
.L_36:
        /*00a8*/ 	.word	index@(.nv.constant0._Z15jacobiCsrSharedPfPKfS1_PKiS3_S1_i)
        /*00ac*/ 	.short	0x0380
        /*00ae*/ 	.short	0x0034


	//----- nvinfo : EIATTR_SW_WAR
	.align		4
.L_37:
        /*00b0*/ 	.byte	0x04, 0x36
        /*00b2*/ 	.short	(.L_39 - .L_38)
.L_38:
        /*00b4*/ 	.word	0x00000008
.L_39:


//--------------------- .nv.info._Z9jacobiCsrPfPKfS1_PKiS3_S1_i --------------------------
	.section	.nv.info._Z9jacobiCsrPfPKfS1_PKiS3_S1_i,"",@"SHT_CUDA_INFO"
	.sectionflags	@""
	.align	4


	//----- nvinfo : EIATTR_CUDA_API_VERSION
	.align		4
        /*0000*/ 	.byte	0x04, 0x37
        /*0002*/ 	.short	(.L_41 - .L_40)
.L_40:
        /*0004*/ 	.word	0x00000082


	//----- nvinfo : EIATTR_KPARAM_INFO
	.align		4
.L_41:
        /*0008*/ 	.byte	0x04, 0x17
        /*000a*/ 	.short	(.L_43 - .L_42)
.L_42:
        /*000c*/ 	.word	0x00000000
        /*0010*/ 	.short	0x0006
        /*0012*/ 	.short	0x0030
        /*0014*/ 	.byte	0x00, 0xf0, 0x11, 0x00


	//----- nvinfo : EIATTR_KPARAM_INFO
	.align		4
.L_43:
        /*0018*/ 	.byte	0x04, 0x17
        /*001a*/ 	.short	(.L_45 - .L_44)
.L_44:
        /*001c*/ 	.word	0x00000000
        /*0020*/ 	.short	0x0005
        /*0022*/ 	.short	0x0028
        /*0024*/ 	.byte	0x00, 0xf5, 0x21, 0x00


	//----- nvinfo : EIATTR_KPARAM_INFO
	.align		4
.L_45:
        /*0028*/ 	.byte	0x04, 0x17
        /*002a*/ 	.short	(.L_47 - .L_46)
.L_46:
        /*002c*/ 	.word	0x00000000
        /*0030*/ 	.short	0x0004
        /*0032*/ 	.short	0x0020
        /*0034*/ 	.byte	0x00, 0xf5, 0x21, 0x00


	//----- nvinfo : EIATTR_KPARAM_INFO
	.align		4
.L_47:
        /*0038*/ 	.byte	0x04, 0x17
        /*003a*/ 	.short	(.L_49 - .L_48)
.L_48:
        /*003c*/ 	.word	0x00000000
        /*0040*/ 	.short	0x0003
        /*0042*/ 	.short	0x0018
        /*0044*/ 	.byte	0x00, 0xf5, 0x21, 0x00


	//----- nvinfo : EIATTR_KPARAM_INFO
	.align		4
.L_49:
        /*0048*/ 	.byte	0x04, 0x17
        /*004a*/ 	.short	(.L_51 - .L_50)
.L_50:
        /*004c*/ 	.word	0x00000000
        /*0050*/ 	.short	0x0002
        /*0052*/ 	.short	0x0010
        /*0054*/ 	.byte	0x00, 0xf5, 0x21, 0x00


	//----- nvinfo : EIATTR_KPARAM_INFO
	.align		4
.L_51:
        /*0058*/ 	.byte	0x04, 0x17
        /*005a*/ 	.short	(.L_53 - .L_52)
.L_52:
        /*005c*/ 	.word	0x00000000
        /*0060*/ 	.short	0x0001
        /*0062*/ 	.short	0x0008
        /*0064*/ 	.byte	0x00, 0xf5, 0x21, 0x00


	//----- nvinfo : EIATTR_KPARAM_INFO
	.align		4
.L_53:
        /*0068*/ 	.byte	0x04, 0x17
        /*006a*/ 	.short	(.L_55 - .L_54)
.L_54:
        /*006c*/ 	.word	0x00000000
        /*0070*/ 	.short	0x0000
        /*0072*/ 	.short	0x0000
        /*0074*/ 	.byte	0x00, 0xf5, 0x21, 0x00


	//----- nvinfo : EIATTR_SPARSE_MMA_MASK
	.align		4
.L_55:
        /*0078*/ 	.byte	0x03, 0x50
        /*007a*/ 	.short	0x0000


	//----- nvinfo : EIATTR_MAXREG_COUNT
	.align		4
        /*007c*/ 	.byte	0x03, 0x1b
        /*007e*/ 	.short	0x00ff


	//----- nvinfo : EIATTR_NUM_BARRIERS
	.align		4
        /*0080*/ 	.byte	0x02, 0x4c
        /*0082*/ 	.byte	0x01
	.zero		1


	//----- nvinfo : EIATTR_MERCURY_ISA_VERSION
	.align		4
        /*0084*/ 	.byte	0x03, 0x5f
        /*0086*/ 	.short	0x0101


	//----- nvinfo : EIATTR_VRC_CTA_INIT_COUNT
	.align		4
        /*0088*/ 	.byte	0x02, 0x4a
	.zero		1
	.zero		1


	//----- nvinfo : EIATTR_EXIT_INSTR_OFFSETS
	.align		4
        /*008c*/ 	.byte	0x04, 0x1c
        /*008e*/ 	.short	(.L_57 - .L_56)


	//   ....[0]....
.L_56:
        /*0090*/ 	.word	0x00000040


	//   ....[1]....
        /*0094*/ 	.word	0x00001030


	//----- nvinfo : EIATTR_CRS_STACK_SIZE
	.align		4
.L_57:
        /*0098*/ 	.byte	0x04, 0x1e
        /*009a*/ 	.short	(.L_59 - .L_58)
.L_58:
        /*009c*/ 	.word	0x00000000


	//----- nvinfo : EIATTR_CBANK_PARAM_SIZE
	.align		4
.L_59:
        /*00a0*/ 	.byte	0x03, 0x19
        /*00a2*/ 	.short	0x0034


	//----- nvinfo : EIATTR_PARAM_CBANK
	.align		4
        /*00a4*/ 	.byte	0x04, 0x0a
        /*00a6*/ 	.short	(.L_61 - .L_60)
	.align		4
.L_60:
        /*00a8*/ 	.word	index@(.nv.constant0._Z9jacobiCsrPfPKfS1_PKiS3_S1_i)
        /*00ac*/ 	.short	0x0380
        /*00ae*/ 	.short	0x0034


	//----- nvinfo : EIATTR_SW_WAR
	.align		4
.L_61:
        /*00b0*/ 	.byte	0x04, 0x36
        /*00b2*/ 	.short	(.L_63 - .L_62)
.L_62:
        /*00b4*/ 	.word	0x00000008
.L_63:


//--------------------- .nv.callgraph             --------------------------
	.section	.nv.callgraph,"",@"SHT_CUDA_CALLGRAPH"
	.align	4
	.sectionentsize	8
	.align		4
        /*0000*/ 	.word	0x00000000
	.align		4
        /*0004*/ 	.word	0xffffffff
	.align		4
        /*0008*/ 	.word	0x00000000
	.align		4
        /*000c*/ 	.word	0xfffffffe
	.align		4
        /*0010*/ 	.word	0x00000000
	.align		4
        /*0014*/ 	.word	0xfffffffd
	.align		4
        /*0018*/ 	.word	0x00000000
	.align		4
        /*001c*/ 	.word	0xfffffffc


//--------------------- .text._Z15jacobiCsrSharedPfPKfS1_PKiS3_S1_i --------------------------
	.section	.text._Z15jacobiCsrSharedPfPKfS1_PKiS3_S1_i,"ax",@progbits
	.align	128
        .global         _Z15jacobiCsrSharedPfPKfS1_PKiS3_S1_i
        .type           _Z15jacobiCsrSharedPfPKfS1_PKiS3_S1_i,@function
        .size           _Z15jacobiCsrSharedPfPKfS1_PKiS3_S1_i,(.L_x_48 - _Z15jacobiCsrSharedPfPKfS1_PKiS3_S1_i)
        .other          _Z15jacobiCsrSharedPfPKfS1_PKiS3_S1_i,@"STO_CUDA_ENTRY STV_DEFAULT"
_Z15jacobiCsrSharedPfPKfS1_PKiS3_S1_i:
.text._Z15jacobiCsrSharedPfPKfS1_PKiS3_S1_i:
[----:B------:R-:W-:Y:S01]  /*0000*/  LDC R1, c[0x0][0x37c] ;  /* 0x0000df00ff017b82 */ /* 0x000fe20000000800 */
[----:B------:R-:W0:Y:S07]  /*0010*/  S2R R0, SR_TID.X ;  /* 0x0000000000007919 */ /* 0x000e2e0000002100 */
[----:B------:R-:W0:Y:S01]  /*0020*/  LDC.64 R2, c[0x0][0x388] ;  /* 0x0000e200ff027b82 */ /* 0x000e220000000a00 */
[----:B------:R-:W1:Y:S01]  /*0030*/  LDCU.64 UR10, c[0x0][0x358] ;  /* 0x00006b00ff0a77ac */ /* 0x000e620008000a00 */
[----:B------:R-:W2:Y:S06]  /*0040*/  LDCU UR12, c[0x0][0x3b0] ;  /* 0x00007600ff0c77ac */ /* 0x000eac0008000800 */
[----:B------:R-:W3:Y:S08]  /*0050*/  LDC.64 R6, c[0x0][0x390] ;  /* 0x0000e400ff067b82 */ /* 0x000ef00000000a00 */
[----:B------:R-:W4:Y:S08]  /*0060*/  LDC.64 R8, c[0x0][0x3a0] ;  /* 0x0000e800ff087b82 */ /* 0x000f300000000a00 */
[----:B------:R-:W5:Y:S01]  /*0070*/  LDC.64 R10, c[0x0][0x3a8] ;  /* 0x0000ea00ff0a7b82 */ /* 0x000f620000000a00 */
[----:B0-----:R-:W-:-:S07]  /*0080*/  IMAD.WIDE.U32 R2, R0, 0x4, R2 ;  /* 0x0000000400027825 */ /* 0x001fce00078e0002 */
[----:B------:R-:W0:Y:S01]  /*0090*/  LDC.64 R4, c[0x0][0x380] ;  /* 0x0000e000ff047b82 */ /* 0x000e220000000a00 */
[C---:B---3--:R-:W-:Y:S01]  /*00a0*/  IMAD.WIDE.U32 R6, R0.reuse, 0x4, R6 ;  /* 0x0000000400067825 */ /* 0x048fe200078e0006 */
[----:B-1----:R-:W3:Y:S03]  /*00b0*/  LDG.E R15, desc[UR10][R2.64] ;  /* 0x0000000a020f7981 */ /* 0x002ee6000c1e1900 */
[C---:B----4-:R-:W-:Y:S01]  /*00c0*/  IMAD.WIDE.U32 R8, R0.reuse, 0x4, R8 ;  /* 0x0000000400087825 */ /* 0x050fe200078e0008 */
[----:B------:R-:W4:Y:S02]  /*00d0*/  LDG.E R14, desc[UR10][R6.64] ;  /* 0x0000000a060e7981 */ /* 0x000f24000c1e1900 */
[----:B------:R-:W1:Y:S02]  /*00e0*/  S2UR UR8, SR_CgaCtaId ;  /* 0x00000000000879c3 */ /* 0x000e640000008800 */
[----:B------:R2:W4:Y:S01]  /*00f0*/  LDG.E R16, desc[UR10][R8.64] ;  /* 0x0000000a08107981 */ /* 0x000522000c1e1900 */
[----:B-----5:R-:W-:-:S05]  /*0100*/  IMAD.WIDE.U32 R10, R0, 0x4, R10 ;  /* 0x00000004000a7825 */ /* 0x020fca00078e000a */
[----:B------:R-:W5:Y:S01]  /*0110*/  LDC.64 R12, c[0x0][0x398] ;  /* 0x0000e600ff0c7b82 */ /* 0x000f620000000a00 */
[----:B------:R2:W4:Y:S01]  /*0120*/  LDG.E R10, desc[UR10][R10.64] ;  /* 0x0000000a0a0a7981 */ /* 0x000522000c1e1900 */
[----:B0-----:R-:W-:-:S05]  /*0130*/  IMAD.WIDE.U32 R4, R0, 0x4, R4 ;  /* 0x0000000400047825 */ /* 0x001fca00078e0004 */
[----:B------:R-:W4:Y:S01]  /*0140*/  LDG.E R17, desc[UR10][R4.64] ;  /* 0x0000000a04117981 */ /* 0x000f22000c1e1900 */
[----:B------:R-:W-:Y:S02]  /*0150*/  UMOV UR4, 0x400 ;  /* 0x0000040000047882 */ /* 0x000fe40000000000 */
[----:B------:R-:W-:Y:S02]  /*0160*/  UIADD3 UR5, UPT, UPT, UR4, 0x60, URZ ;  /* 0x0000006004057890 */ /* 0x000fe4000fffe0ff */
[----:B------:R-:W-:Y:S02]  /*0170*/  UIADD3 UR6, UPT, UPT, UR4, 0x120, URZ ;  /* 0x0000012004067890 */ /* 0x000fe4000fffe0ff */
[----:B-1----:R-:W-:Y:S02]  /*0180*/  ULEA UR9, UR8, UR4, 0x18 ;  /* 0x0000000408097291 */ /* 0x002fe4000f8ec0ff */
[----:B------:R-:W-:Y:S02]  /*0190*/  UIADD3 UR7, UPT, UPT, UR4, 0x1e0, URZ ;  /* 0x000001e004077890 */ /* 0x000fe4000fffe0ff */
[----:B------:R-:W-:-:S02]  /*01a0*/  UIADD3 UR4, UPT, UPT, UR4, 0x180, URZ ;  /* 0x0000018004047890 */ /* 0x000fc4000fffe0ff */
[----:B------:R-:W-:Y:S01]  /*01b0*/  ULEA UR5, UR8, UR5, 0x18 ;  /* 0x0000000508057291 */ /* 0x000fe2000f8ec0ff */
[C---:B--2---:R-:W-:Y:S01]  /*01c0*/  ISETP.GE.AND P0, PT, R0.reuse, UR12, PT ;  /* 0x0000000c00007c0c */ /* 0x044fe2000bf06270 */
[----:B------:R-:W-:Y:S02]  /*01d0*/  ULEA UR6, UR8, UR6, 0x18 ;  /* 0x0000000608067291 */ /* 0x000fe4000f8ec0ff */
[----:B------:R-:W-:Y:S02]  /*01e0*/  ULEA UR7, UR8, UR7, 0x18 ;  /* 0x0000000708077291 */ /* 0x000fe4000f8ec0ff */
[----:B------:R-:W-:Y:S01]  /*01f0*/  ULEA UR8, UR8, UR4, 0x18 ;  /* 0x0000000408087291 */ /* 0x000fe2000f8ec0ff */
[C---:B------:R-:W-:Y:S02]  /*0200*/  LEA R8, R0.reuse, UR9, 0x2 ;  /* 0x0000000900087c11 */ /* 0x040fe4000f8e10ff */
[C---:B------:R-:W-:Y:S02]  /*0210*/  LEA R9, R0.reuse, UR5, 0x2 ;  /* 0x0000000500097c11 */ /* 0x040fe4000f8e10ff */
[----:B------:R-:W-:-:S02]  /*0220*/  LEA R11, R0, UR6, 0x2 ;  /* 0x00000006000b7c11 */ /* 0x000fc4000f8e10ff */
[C---:B------:R-:W-:Y:S02]  /*0230*/  LEA R7, R0.reuse, UR7, 0x2 ;  /* 0x0000000700077c11 */ /* 0x040fe4000f8e10ff */
[C---:B------:R-:W-:Y:S01]  /*0240*/  LEA R6, R0.reuse, UR8, 0x2 ;  /* 0x0000000800067c11 */ /* 0x040fe2000f8e10ff */
[----:B-----5:R-:W-:Y:S01]  /*0250*/  IMAD.WIDE.U32 R2, R0, 0x4, R12 ;  /* 0x0000000400027825 */ /* 0x020fe200078e000c */
[----:B---3--:R0:W-:Y:S04]  /*0260*/  STS [R8], R15 ;  /* 0x0000000f08007388 */ /* 0x0081e80000000800 */
[----:B----4-:R0:W-:Y:S04]  /*0270*/  STS [R9], R14 ;  /* 0x0000000e09007388 */ /* 0x0101e80000000800 */
[----:B------:R0:W-:Y:S04]  /*0280*/  STS [R11], R16 ;  /* 0x000000100b007388 */ /* 0x0001e80000000800 */
[----:B------:R0:W-:Y:S04]  /*0290*/  STS [R7], R10 ;  /* 0x0000000a07007388 */ /* 0x0001e80000000800 */
[----:B------:R0:W-:Y:S01]  /*02a0*/  STS [R6], R17 ;  /* 0x0000001106007388 */ /* 0x0001e20000000800 */
[----:B------:R-:W-:Y:S05]  /*02b0*/  @P0 EXIT ;  /* 0x000000000000094d */ /* 0x000fea0003800000 */
[----:B0-----:R-:W2:Y:S04]  /*02c0*/  LDG.E R17, desc[UR10][R2.64] ;  /* 0x0000000a02117981 */ /* 0x001ea8000c1e1900 */
[----:B------:R-:W3:Y:S01]  /*02d0*/  LDG.E R16, desc[UR10][R2.64+0x4] ;  /* 0x0000040a02107981 */ /* 0x000ee2000c1e1900 */
[----:B------:R-:W-:Y:S01]  /*02e0*/  UMOV UR4, URZ ;  /* 0x000000ff00047c82 */ /* 0x000fe20008000000 */
[----:B--2---:R-:W-:Y:S01]  /*02f0*/  LEA R13, R17, 0x20, 0x2 ;  /* 0x00000020110d7811 */ /* 0x004fe200078e10ff */
[----:B---3--:R-:W-:-:S04]  /*0300*/  IMAD.IADD R10, R16, 0x1, -R17 ;  /* 0x00000001100a7824 */ /* 0x008fc800078e0a11 */
[----:B------:R-:W-:Y:S02]  /*0310*/  VIADD R14, R13, UR5 ;  /* 0x000000050d0e7c36 */ /* 0x000fe40008000000 */
[----:B------:R-:W-:Y:S01]  /*0320*/  IMAD.IADD R15, R17, 0x1, -R16 ;  /* 0x00000001110f7824 */ /* 0x000fe200078e0a10 */
[C---:B------:R-:W-:Y:S01]  /*0330*/  LOP3.LUT R9, R10.reuse, 0xfffffff0, RZ, 0xc0, !PT ;  /* 0xfffffff00a097812 */ /* 0x040fe200078ec0ff */
[----:B------:R-:W-:Y:S01]  /*0340*/  VIADD R13, R13, UR6 ;  /* 0x000000060d0d7c36 */ /* 0x000fe20008000000 */
[C---:B------:R-:W-:Y:S02]  /*0350*/  LOP3.LUT R12, R10.reuse, 0xf, RZ, 0xc0, !PT ;  /* 0x0000000f0a0c7812 */ /* 0x040fe400078ec0ff */
[C---:B------:R-:W-:Y:S01]  /*0360*/  LOP3.LUT R11, R10.reuse, 0x7, RZ, 0xc0, !PT ;  /* 0x000000070a0b7812 */ /* 0x040fe200078ec0ff */
[----:B------:R-:W-:Y:S01]  /*0370*/  IMAD.MOV R9, RZ, RZ, -R9 ;  /* 0x000000ffff097224 */ /* 0x000fe200078e0a09 */
[----:B------:R-:W-:Y:S01]  /*0380*/  LOP3.LUT R10, R10, 0x3, RZ, 0xc0, !PT ;  /* 0x000000030a0a7812 */ /* 0x000fe200078ec0ff */
[----:B------:R-:W-:-:S02]  /*0390*/  VIADD R21, R12, 0xffffffff ;  /* 0xffffffff0c157836 */ /* 0x000fc40000000000 */
[----:B------:R-:W-:-:S07]  /*03a0*/  VIADD R20, R11, 0xffffffff ;  /* 0xffffffff0b147836 */ /* 0x000fce0000000000 */
.L_x_11:
[----:B------:R-:W-:Y:S01]  /*03b0*/  ISETP.GE.AND P0, PT, R17, R16, PT ;  /* 0x000000101100720c */ /* 0x000fe20003f06270 */
[----:B------:R-:W-:Y:S01]  /*03c0*/  UIADD3 UR4, UPT, UPT, UR4, 0x1, URZ ;  /* 0x0000000104047890 */ /* 0x000fe2000fffe0ff */
[----:B------:R-:W-:Y:S01]  /*03d0*/  BSSY.RECONVERGENT B0, `(.L_x_0) ;  /* 0x00000c9000007945 */ /* 0x000fe20003800200 */
[----:B0-----:R-:W-:Y:S02]  /*03e0*/  IMAD.MOV.U32 R3, RZ, RZ, RZ ;  /* 0x000000ffff037224 */ /* 0x001fe400078e00ff */
[----:B------:R-:W-:-:S08]  /*03f0*/  UISETP.NE.AND UP0, UPT, UR4, 0x1e, UPT ;  /* 0x0000001e0400788c */ /* 0x000fd0000bf05270 */
[----:B------:R-:W-:Y:S05]  /*0400*/  @P0 BRA `(.L_x_1) ;  /* 0x0000000c00140947 */ /* 0x000fea0003800000 */
[----:B------:R-:W-:Y:S01]  /*0410*/  ISETP.GT.U32.AND P0, PT, R15, -0x10, PT ;  /* 0xfffffff00f00780c */ /* 0x000fe20003f04070 */
[----:B------:R-:W-:Y:S01]  /*0420*/  BSSY.RECONVERGENT B1, `(.L_x_2) ;  /* 0x0000060000017945 */ /* 0x000fe20003800200 */
[----:B------:R-:W-:Y:S01]  /*0430*/  ISETP.NE.AND P1, PT, R12, RZ, PT ;  /* 0x000000ff0c00720c */ /* 0x000fe20003f25270 */
[----:B------:R-:W-:Y:S02]  /*0440*/  IMAD.MOV.U32 R3, RZ, RZ, RZ ;  /* 0x000000ffff037224 */ /* 0x000fe400078e00ff */
[----:B------:R-:W-:-:S08]  /*0450*/  IMAD.MOV.U32 R0, RZ, RZ, R17 ;  /* 0x000000ffff007224 */ /* 0x000fd000078e0011 */
[----:B------:R-:W-:Y:S05]  /*0460*/  @P0 BRA `(.L_x_3) ;  /* 0x00000004006c0947 */ /* 0x000fea0003800000 */
[----:B------:R-:W-:Y:S02]  /*0470*/  IMAD.MOV.U32 R3, RZ, RZ, RZ ;  /* 0x000000ffff037224 */ /* 0x000fe400078e00ff */
[----:B------:R-:W-:Y:S02]  /*0480*/  IMAD.MOV.U32 R2, RZ, RZ, R13 ;  /* 0x000000ffff027224 */ /* 0x000fe400078e000d */
[----:B------:R-:W-:Y:S02]  /*0490*/  IMAD.MOV.U32 R18, RZ, RZ, R14 ;  /* 0x000000ffff127224 */ /* 0x000fe400078e000e */
[----:B------:R-:W-:Y:S02]  /*04a0*/  IMAD.MOV.U32 R19, RZ, RZ, R9 ;  /* 0x000000ffff137224 */ /* 0x000fe400078e0009 */
[----:B------:R-:W-:-:S07]  /*04b0*/  IMAD.MOV.U32 R0, RZ, RZ, R17 ;  /* 0x000000ffff007224 */ /* 0x000fce00078e0011 */
.L_x_4:
[----:B------:R-:W0:Y:S01]  /*04c0*/  LDS R22, [R2+-0x20] ;  /* 0xffffe00002167984 */ /* 0x000e220000000800 */
[----:B------:R-:W-:Y:S02]  /*04d0*/  VIADD R19, R19, 0x10 ;  /* 0x0000001013137836 */ /* 0x000fe40000000000 */
[----:B------:R-:W-:Y:S01]  /*04e0*/  VIADD R0, R0, 0x10 ;  /* 0x0000001000007836 */ /* 0x000fe20000000000 */
[----:B------:R-:W1:Y:S02]  /*04f0*/  LDS R24, [R2+-0x1c] ;  /* 0xffffe40002187984 */ /* 0x000e640000000800 */
[----:B------:R-:W-:Y:S02]  /*0500*/  ISETP.NE.AND P0, PT, R19, RZ, PT ;  /* 0x000000ff1300720c */ /* 0x000fe40003f05270 */
[----:B------:R-:W2:Y:S04]  /*0510*/  LDS R25, [R2+-0x18] ;  /* 0xffffe80002197984 */ /* 0x000ea80000000800 */
[----:B------:R-:W3:Y:S01]  /*0520*/  LDS R26, [R2+-0x14] ;  /* 0xffffec00021a7984 */ /* 0x000ee20000000800 */
[----:B0-----:R-:W-:-:S03]  /*0530*/  LEA R23, R22, UR8, 0x2 ;  /* 0x0000000816177c11 */ /* 0x001fc6000f8e10ff */
[----:B------:R-:W-:Y:S01]  /*0540*/  LDS R22, [R18+-0x20] ;  /* 0xffffe00012167984 */ /* 0x000fe20000000800 */
[----:B-1----:R-:W-:-:S03]  /*0550*/  LEA R24, R24, UR8, 0x2 ;  /* 0x0000000818187c11 */ /* 0x002fc6000f8e10ff */
[----:B------:R-:W0:Y:S01]  /*0560*/  LDS R23, [R23] ;  /* 0x0000000017177984 */ /* 0x000e220000000800 */
[----:B--2---:R-:W-:-:S03]  /*0570*/  LEA R25, R25, UR8, 0x2 ;  /* 0x0000000819197c11 */ /* 0x004fc6000f8e10ff */
[----:B------:R-:W-:Y:S01]  /*0580*/  LDS R24, [R24] ;  /* 0x0000000018187984 */ /* 0x000fe20000000800 */
[----:B---3--:R-:W-:-:S03]  /*0590*/  LEA R27, R26, UR8, 0x2 ;  /* 0x000000081a1b7c11 */ /* 0x008fc6000f8e10ff */
[----:B------:R-:W-:Y:S04]  /*05a0*/  LDS R25, [R25] ;  /* 0x0000000019197984 */ /* 0x000fe80000000800 */
[----:B------:R-:W-:Y:S04]  /*05b0*/  LDS R27, [R27] ;  /* 0x000000001b1b7984 */ /* 0x000fe80000000800 */
[----:B------:R-:W-:Y:S01]  /*05c0*/  LDS R26, [R18+-0x14] ;  /* 0xffffec00121a7984 */ /* 0x000fe20000000800 */
[----:B0-----:R-:W-:-:S03]  /*05d0*/  FFMA R22, R22, R23, R3 ;  /* 0x0000001716167223 */ /* 0x001fc60000000003 */
[----:B------:R-:W0:Y:S04]  /*05e0*/  LDS R3, [R18+-0x1c] ;  /* 0xffffe40012037984 */ /* 0x000e280000000800 */
[----:B------:R-:W1:Y:S01]  /*05f0*/  LDS R23, [R2+-0x10] ;  /* 0xfffff00002177984 */ /* 0x000e620000000800 */
[----:B0-----:R-:W-:-:S03]  /*0600*/  FFMA R3, R3, R24, R22 ;  /* 0x0000001803037223 */ /* 0x001fc60000000016 */
[----:B------:R-:W0:Y:S01]  /*0610*/  LDS R22, [R18+-0x18] ;  /* 0xffffe80012167984 */ /* 0x000e220000000800 */
[----:B-1----:R-:W-:-:S03]  /*0620*/  LEA R23, R23, UR8, 0x2 ;  /* 0x0000000817177c11 */ /* 0x002fc6000f8e10ff */
[----:B------:R-:W1:Y:S04]  /*0630*/  LDS R24, [R2+-0xc] ;  /* 0xfffff40002187984 */ /* 0x000e680000000800 */
[----:B------:R-:W-:Y:S01]  /*0640*/  LDS R23, [R23] ;  /* 0x0000000017177984 */ /* 0x000fe20000000800 */
[----:B0-----:R-:W-:-:S03]  /*0650*/  FFMA R3, R22, R25, R3 ;  /* 0x0000001916037223 */ /* 0x001fc60000000003 */
[----:B------:R-:W0:Y:S01]  /*0660*/  LDS R22, [R18+-0x10] ;  /* 0xfffff00012167984 */ /* 0x000e220000000800 */
[----:B------:R-:W-:Y:S01]  /*0670*/  FFMA R3, R26, R27, R3 ;  /* 0x0000001b1a037223 */ /* 0x000fe20000000003 */
[----:B-1----:R-:W-:Y:S02]  /*0680*/  LEA R24, R24, UR8, 0x2 ;  /* 0x0000000818187c11 */ /* 0x002fe4000f8e10ff */
[----:B------:R-:W1:Y:S04]  /*0690*/  LDS R26, [R2+-0x8] ;  /* 0xfffff800021a7984 */ /* 0x000e680000000800 */
[----:B------:R-:W2:Y:S04]  /*06a0*/  LDS R27, [R2+-0x4] ;  /* 0xfffffc00021b7984 */ /* 0x000ea80000000800 */
[----:B------:R-:W-:Y:S01]  /*06b0*/  LDS R24, [R24] ;  /* 0x0000000018187984 */ /* 0x000fe20000000800 */
[----:B0-----:R-:W-:-:S03]  /*06c0*/  FFMA R3, R22, R23, R3 ;  /* 0x0000001716037223 */ /* 0x001fc60000000003 */
[----:B------:R-:W0:Y:S01]  /*06d0*/  LDS R22, [R18+-0xc] ;  /* 0xfffff40012167984 */ /* 0x000e220000000800 */
[----:B-1----:R-:W-:-:S03]  /*06e0*/  LEA R25, R26, UR8, 0x2 ;  /* 0x000000081a197c11 */ /* 0x002fc6000f8e10ff */
[----:B------:R-:W-:Y:S01]  /*06f0*/  LDS R26, [R18+-0x8] ;  /* 0xfffff800121a7984 */ /* 0x000fe20000000800 */
[----:B--2---:R-:W-:-:S03]  /*0700*/  LEA R27, R27, UR8, 0x2 ;  /* 0x000000081b1b7c11 */ /* 0x004fc6000f8e10ff */
[----:B------:R-:W1:Y:S04]  /*0710*/  LDS R25, [R25] ;  /* 0x0000000019197984 */ /* 0x000e680000000800 */
[----:B------:R-:W2:Y:S04]  /*0720*/  LDS R23, [R2] ;  /* 0x0000000002177984 */ /* 0x000ea80000000800 */
[----:B------:R-:W-:Y:S01]  /*0730*/  LDS R27, [R27] ;  /* 0x000000001b1b7984 */ /* 0x000fe20000000800 */
[----:B0-----:R-:W-:-:S03]  /*0740*/  FFMA R3, R22, R24, R3 ;  /* 0x0000001816037223 */ /* 0x001fc60000000003 */
[----:B------:R-:W0:Y:S04]  /*0750*/  LDS R22, [R18+-0x4] ;  /* 0xfffffc0012167984 */ /* 0x000e280000000800 */
[----:B------:R-:W-:Y:S01]  /*0760*/  LDS R24, [R18+0x4] ;  /* 0x0000040012187984 */ /* 0x000fe20000000800 */
[----:B-1----:R-:W-:-:S03]  /*0770*/  FFMA R3, R26, R25, R3 ;  /* 0x000000191a037223 */ /* 0x002fc60000000003 */
[----:B------:R-:W1:Y:S01]  /*0780*/  LDS R26, [R2+0x4] ;  /* 0x00000400021a7984 */ /* 0x000e620000000800 */
[----:B--2---:R-:W-:-:S03]  /*0790*/  LEA R23, R23, UR8, 0x2 ;  /* 0x0000000817177c11 */ /* 0x004fc6000f8e10ff */
[----:B------:R-:W2:Y:S04]  /*07a0*/  LDS R25, [R2+0x8] ;  /* 0x0000080002197984 */ /* 0x000ea80000000800 */
[----:B------:R-:W-:Y:S01]  /*07b0*/  LDS R23, [R23] ;  /* 0x0000000017177984 */ /* 0x000fe20000000800 */
[----:B0-----:R-:W-:-:S03]  /*07c0*/  FFMA R3, R22, R27, R3 ;  /* 0x0000001b16037223 */ /* 0x001fc60000000003 */
[----:B------:R-:W0:Y:S04]  /*07d0*/  LDS R22, [R18] ;  /* 0x0000000012167984 */ /* 0x000e280000000800 */
[----:B------:R-:W3:Y:S01]  /*07e0*/  LDS R27, [R2+0x10] ;  /* 0x00001000021b7984 */ /* 0x000ee20000000800 */
[----:B-1----:R-:W-:Y:S02]  /*07f0*/  LEA R26, R26, UR8, 0x2 ;  /* 0x000000081a1a7c11 */ /* 0x002fe4000f8e10ff */
[----:B--2---:R-:W-:-:S04]  /*0800*/  LEA R25, R25, UR8, 0x2 ;  /* 0x0000000819197c11 */ /* 0x004fc8000f8e10ff */
[----:B------:R-:W1:Y:S04]  /*0810*/  LDS R26, [R26] ;  /* 0x000000001a1a7984 */ /* 0x000e680000000800 */
[----:B------:R-:W-:Y:S01]  /*0820*/  LDS R25, [R25] ;  /* 0x0000000019197984 */ /* 0x000fe20000000800 */
[----:B0-----:R-:W-:-:S03]  /*0830*/  FFMA R3, R22, R23, R3 ;  /* 0x0000001716037223 */ /* 0x001fc60000000003 */
[----:B------:R-:W0:Y:S01]  /*0840*/  LDS R22, [R18+0x8] ;  /* 0x0000080012167984 */ /* 0x000e220000000800 */
[----:B---3--:R-:W-:-:S03]  /*0850*/  LEA R27, R27, UR8, 0x2 ;  /* 0x000000081b1b7c11 */ /* 0x008fc6000f8e10ff */
[----:B------:R-:W2:Y:S04]  /*0860*/  LDS R23, [R2+0x14] ;  /* 0x0000140002177984 */ /* 0x000ea80000000800 */
[----:B------:R-:W-:Y:S01]  /*0870*/  LDS R27, [R27] ;  /* 0x000000001b1b7984 */ /* 0x000fe20000000800 */
[----:B-1----:R-:W-:-:S03]  /*0880*/  FFMA R3, R24, R26, R3 ;  /* 0x0000001a18037223 */ /* 0x002fc60000000003 */
[----:B------:R-:W1:Y:S04]  /*0890*/  LDS R24, [R2+0xc] ;  /* 0x00000c0002187984 */ /* 0x000e680000000800 */
[----:B------:R-:W-:Y:S01]  /*08a0*/  LDS R26, [R18+0x10] ;  /* 0x00001000121a7984 */ /* 0x000fe20000000800 */
[----:B0-----:R-:W-:-:S03]  /*08b0*/  FFMA R3, R22, R25, R3 ;  /* 0x0000001916037223 */ /* 0x001fc60000000003 */
[----:B------:R-:W-:Y:S01]  /*08c0*/  LDS R22, [R18+0xc] ;  /* 0x00000c0012167984 */ /* 0x000fe20000000800 */
[----:B--2---:R-:W-:-:S03]  /*08d0*/  LEA R23, R23, UR8, 0x2 ;  /* 0x0000000817177c11 */ /* 0x004fc6000f8e10ff */
[----:B------:R-:W0:Y:S04]  /*08e0*/  LDS R25, [R2+0x18] ;  /* 0x0000180002197984 */ /* 0x000e280000000800 */
[----:B------:R-:W-:Y:S01]  /*08f0*/  LDS R23, [R23] ;  /* 0x0000000017177984 */ /* 0x000fe20000000800 */
[----:B-1----:R-:W-:-:S06]  /*0900*/  LEA R24, R24, UR8, 0x2 ;  /* 0x0000000818187c11 */ /* 0x002fcc000f8e10ff */
[----:B------:R-:W1:Y:S01]  /*0910*/  LDS R24, [R24] ;  /* 0x0000000018187984 */ /* 0x000e620000000800 */
[----:B0-----:R-:W-:-:S06]  /*0920*/  LEA R25, R25, UR8, 0x2 ;  /* 0x0000000819197c11 */ /* 0x001fcc000f8e10ff */
[----:B------:R-:W-:Y:S01]  /*0930*/  LDS R25, [R25] ;  /* 0x0000000019197984 */ /* 0x000fe20000000800 */
[----:B-1----:R-:W-:-:S03]  /*0940*/  FFMA R3, R22, R24, R3 ;  /* 0x0000001816037223 */ /* 0x002fc60000000003 */
[----:B------:R-:W0:Y:S01]  /*0950*/  LDS R22, [R18+0x14] ;  /* 0x0000140012167984 */ /* 0x000e220000000800 */
[----:B------:R-:W-:-:S03]  /*0960*/  FFMA R3, R26, R27, R3 ;  /* 0x0000001b1a037223 */ /* 0x000fc60000000003 */
[----:B------:R1:W2:Y:S04]  /*0970*/  LDS R26, [R2+0x1c] ;  /* 0x00001c00021a7984 */ /* 0x0002a80000000800 */
[----:B------:R-:W-:Y:S01]  /*0980*/  LDS R24, [R18+0x1c] ;  /* 0x00001c0012187984 */ /* 0x000fe20000000800 */
[----:B-1----:R-:W-:Y:S02]  /*0990*/  VIADD R2, R2, 0x40 ;  /* 0x0000004002027836 */ /* 0x002fe40000000000 */
[----:B0-----:R-:W-:Y:S02]  /*09a0*/  FFMA R3, R22, R23, R3 ;  /* 0x0000001716037223 */ /* 0x001fe40000000003 */
[----:B------:R0:W1:Y:S01]  /*09b0*/  LDS R22, [R18+0x18] ;  /* 0x0000180012167984 */ /* 0x0000620000000800 */
[----:B--2---:R-:W-:-:S06]  /*09c0*/  LEA R26, R26, UR8, 0x2 ;  /* 0x000000081a1a7c11 */ /* 0x004fcc000f8e10ff */
[----:B------:R-:W2:Y:S01]  /*09d0*/  LDS R26, [R26] ;  /* 0x000000001a1a7984 */ /* 0x000ea20000000800 */
[----:B0-----:R-:W-:Y:S02]  /*09e0*/  VIADD R18, R18, 0x40 ;  /* 0x0000004012127836 */ /* 0x001fe40000000000 */
[----:B-1----:R-:W-:-:S04]  /*09f0*/  FFMA R3, R22, R25, R3 ;  /* 0x0000001916037223 */ /* 0x002fc80000000003 */
[----:B--2---:R-:W-:Y:S01]  /*0a00*/  FFMA R3, R24, R26, R3 ;  /* 0x0000001a18037223 */ /* 0x004fe20000000003 */
[----:B------:R-:W-:Y:S06]  /*0a10*/  @P0 BRA `(.L_x_4) ;  /* 0xfffffff800a80947 */ /* 0x000fec000383ffff */
.L_x_3:
[----:B------:R-:W-:Y:S05]  /*0a20*/  BSYNC.RECONVERGENT B1 ;  /* 0x0000000000017941 */ /* 0x000fea0003800200 */
.L_x_2:
[----:B------:R-:W-:Y:S05]  /*0a30*/  @!P1 BRA `(.L_x_1) ;  /* 0x0000000400889947 */ /* 0x000fea0003800000 */
[----:B------:R-:W-:Y:S01]  /*0a40*/  ISETP.GE.U32.AND P0, PT, R21, 0x7, PT ;  /* 0x000000071500780c */ /* 0x000fe20003f06070 */
[----:B------:R-:W-:Y:S01]  /*0a50*/  BSSY.RECONVERGENT B1, `(.L_x_5) ;  /* 0x000002e000017945 */ /* 0x000fe20003800200 */
[----:B------:R-:W-:-:S11]  /*0a60*/  ISETP.NE.AND P1, PT, R11, RZ, PT ;  /* 0x000000ff0b00720c */ /* 0x000fd60003f25270 */
[----:B------:R-:W-:Y:S05]  /*0a70*/  @!P0 BRA `(.L_x_6) ;  /* 0x0000000000ac8947 */ /* 0x000fea0003800000 */
[C---:B------:R-:W-:Y:S02]  /*0a80*/  LEA R18, R0.reuse, UR6, 0x2 ;  /* 0x0000000600127c11 */ /* 0x040fe4000f8e10ff */
[C---:B------:R-:W-:Y:S01]  /*0a90*/  LEA R2, R0.reuse, UR5, 0x2 ;  /* 0x0000000500027c11 */ /* 0x040fe2000f8e10ff */
[----:B------:R-:W-:Y:S02]  /*0aa0*/  VIADD R0, R0, 0x8 ;  /* 0x0000000800007836 */ /* 0x000fe40000000000 */
[----:B------:R-:W0:Y:S04]  /*0ab0*/  LDS R19, [R18] ;  /* 0x0000000012137984 */ /* 0x000e280000000800 */
[----:B------:R-:W1:Y:S04]  /*0ac0*/  LDS R23, [R18+0x4] ;  /* 0x0000040012177984 */ /* 0x000e680000000800 */
[----:B------:R-:W-:Y:S04]  /*0ad0*/  LDS R22, [R2] ;  /* 0x0000000002167984 */ /* 0x000fe80000000800 */
[----:B------:R-:W2:Y:S04]  /*0ae0*/  LDS R24, [R18+0x8] ;  /* 0x0000080012187984 */ /* 0x000ea80000000800 */
[----:B------:R-:W3:Y:S04]  /*0af0*/  LDS R26, [R18+0xc] ;  /* 0x00000c00121a7984 */ /* 0x000ee80000000800 */
[----:B------:R-:W-:Y:S04]  /*0b00*/  LDS R28, [R18+0x14] ;  /* 0x00001400121c7984 */ /* 0x000fe80000000800 */
[----:B------:R-:W-:Y:S01]  /*0b10*/  LDS R27, [R2+0xc] ;  /* 0x00000c00021b7984 */ /* 0x000fe20000000800 */
[----:B0-----:R-:W-:-:S02]  /*0b20*/  LEA R19, R19, UR8, 0x2 ;  /* 0x0000000813137c11 */ /* 0x001fc4000f8e10ff */
[----:B-1----:R-:W-:-:S04]  /*0b30*/  LEA R23, R23, UR8, 0x2 ;  /* 0x0000000817177c11 */ /* 0x002fc8000f8e10ff */
[----:B------:R-:W0:Y:S04]  /*0b40*/  LDS R19, [R19] ;  /* 0x0000000013137984 */ /* 0x000e280000000800 */
[----:B------:R-:W-:Y:S01]  /*0b50*/  LDS R23, [R23] ;  /* 0x0000000017177984 */ /* 0x000fe20000000800 */
[----:B--2---:R-:W-:-:S03]  /*0b60*/  LEA R25, R24, UR8, 0x2 ;  /* 0x0000000818197c11 */ /* 0x004fc6000f8e10ff */
[----:B------:R-:W-:Y:S01]  /*0b70*/  LDS R24, [R2+0x8] ;  /* 0x0000080002187984 */ /* 0x000fe20000000800 */
[----:B---3--:R-:W-:-:S03]  /*0b80*/  LEA R26, R26, UR8, 0x2 ;  /* 0x000000081a1a7c11 */ /* 0x008fc6000f8e10ff */
[----:B------:R-:W-:Y:S04]  /*0b90*/  LDS R25, [R25] ;  /* 0x0000000019197984 */ /* 0x000fe80000000800 */
[----:B------:R-:W-:Y:S01]  /*0ba0*/  LDS R26, [R26] ;  /* 0x000000001a1a7984 */ /* 0x000fe20000000800 */
[----:B0-----:R-:W-:-:S03]  /*0bb0*/  FFMA R22, R22, R19, R3 ;  /* 0x0000001316167223 */ /* 0x001fc60000000003 */
[----:B------:R-:W0:Y:S04]  /*0bc0*/  LDS R3, [R2+0x4] ;  /* 0x0000040002037984 */ /* 0x000e280000000800 */
[----:B------:R-:W1:Y:S01]  /*0bd0*/  LDS R19, [R18+0x10] ;  /* 0x0000100012137984 */ /* 0x000e620000000800 */
[----:B0-----:R-:W-:-:S03]  /*0be0*/  FFMA R3, R3, R23, R22 ;  /* 0x0000001703037223 */ /* 0x001fc60000000016 */
[----:B------:R-:W0:Y:S01]  /*0bf0*/  LDS R22, [R18+0x18] ;  /* 0x0000180012167984 */ /* 0x000e220000000800 */
[----:B------:R-:W-:Y:S01]  /*0c00*/  FFMA R24, R24, R25, R3 ;  /* 0x0000001918187223 */ /* 0x000fe20000000003 */
[----:B-1----:R-:W-:Y:S02]  /*0c10*/  LEA R23, R19, UR8, 0x2 ;  /* 0x0000000813177c11 */ /* 0x002fe4000f8e10ff */
[----:B------:R-:W1:Y:S01]  /*0c20*/  LDS R3, [R18+0x1c] ;  /* 0x00001c0012037984 */ /* 0x000e620000000800 */
[----:B------:R-:W-:Y:S01]  /*0c30*/  LEA R25, R28, UR8, 0x2 ;  /* 0x000000081c197c11 */ /* 0x000fe2000f8e10ff */
[----:B------:R-:W-:Y:S02]  /*0c40*/  FFMA R19, R27, R26, R24 ;  /* 0x0000001a1b137223 */ /* 0x000fe40000000018 */
[----:B------:R-:W-:Y:S04]  /*0c50*/  LDS R24, [R2+0x10] ;  /* 0x0000100002187984 */ /* 0x000fe80000000800 */
[----:B------:R-:W2:Y:S04]  /*0c60*/  LDS R23, [R23] ;  /* 0x0000000017177984 */ /* 0x000ea80000000800 */
[----:B------:R-:W-:Y:S04]  /*0c70*/  LDS R25, [R25] ;  /* 0x0000000019197984 */ /* 0x000fe80000000800 */
[----:B------:R-:W-:Y:S01]  /*0c80*/  LDS R18, [R2+0x18] ;  /* 0x0000180002127984 */ /* 0x000fe20000000800 */
[----:B0-----:R-:W-:-:S03]  /*0c90*/  LEA R27, R22, UR8, 0x2 ;  /* 0x00000008161b7c11 */ /* 0x001fc6000f8e10ff */
[----:B------:R-:W0:Y:S01]  /*0ca0*/  LDS R22, [R2+0x14] ;  /* 0x0000140002167984 */ /* 0x000e220000000800 */
[----:B-1----:R-:W-:-:S03]  /*0cb0*/  LEA R26, R3, UR8, 0x2 ;  /* 0x00000008031a7c11 */ /* 0x002fc6000f8e10ff */
[----:B------:R-:W1:Y:S04]  /*0cc0*/  LDS R27, [R27] ;  /* 0x000000001b1b7984 */ /* 0x000e680000000800 */
[----:B------:R-:W-:Y:S01]  /*0cd0*/  LDS R3, [R2+0x1c] ;  /* 0x00001c0002037984 */ /* 0x000fe20000000800 */
[----:B--2---:R-:W-:-:S03]  /*0ce0*/  FFMA R19, R24, R23, R19 ;  /* 0x0000001718137223 */ /* 0x004fc60000000013 */
[----:B------:R-:W2:Y:S01]  /*0cf0*/  LDS R26, [R26] ;  /* 0x000000001a1a7984 */ /* 0x000ea20000000800 */
[----:B0-----:R-:W-:-:S04]  /*0d00*/  FFMA R19, R22, R25, R19 ;  /* 0x0000001916137223 */ /* 0x001fc80000000013 */
[----:B-1----:R-:W-:-:S04]  /*0d10*/  FFMA R18, R18, R27, R19 ;  /* 0x0000001b12127223 */ /* 0x002fc80000000013 */
[----:B--2---:R-:W-:-:S07]  /*0d20*/  FFMA R3, R3, R26, R18 ;  /* 0x0000001a03037223 */ /* 0x004fce0000000012 */
.L_x_6:
[----:B------:R-:W-:Y:S05]  /*0d30*/  BSYNC.RECONVERGENT B1 ;  /* 0x0000000000017941 */ /* 0x000fea0003800200 */
.L_x_5:
        /* <DEDUP_REMOVED lines=10> */
[----:B------:R-:W2:Y:S04]  /*0de0*/  LDS R26, [R25+0x8] ;  /* 0x00000800191a7984 */ /* 0x000ea80000000800 */
[----:B------:R-:W3:Y:S04]  /*0df0*/  LDS R22, [R25+0xc] ;  /* 0x00000c0019167984 */ /* 0x000ee80000000800 */
[----:B------:R-:W-:Y:S01]  /*0e00*/  LDS R25, [R2+0x8] ;  /* 0x0000080002197984 */ /* 0x000fe20000000800 */
[----:B0-----:R-:W-:-:S03]  /*0e10*/  LEA R19, R18, UR8, 0x2 ;  /* 0x0000000812137c11 */ /* 0x001fc6000f8e10ff */
[----:B------:R-:W-:Y:S01]  /*0e20*/  LDS R18, [R2] ;  /* 0x0000000002127984 */ /* 0x000fe20000000800 */
[----:B-1----:R-:W-:-:S03]  /*0e30*/  LEA R24, R23, UR8, 0x2 ;  /* 0x0000000817187c11 */ /* 0x002fc6000f8e10ff */
[----:B------:R-:W0:Y:S01]  /*0e40*/  LDS R19, [R19] ;  /* 0x0000000013137984 */ /* 0x000e220000000800 */
[----:B--2---:R-:W-:-:S03]  /*0e50*/  LEA R26, R26, UR8, 0x2 ;  /* 0x000000081a1a7c11 */ /* 0x004fc6000f8e10ff */
[----:B------:R-:W-:Y:S01]  /*0e60*/  LDS R24, [R24] ;  /* 0x0000000018187984 */ /* 0x000fe20000000800 */
[----:B---3--:R-:W-:-:S03]  /*0e70*/  LEA R27, R22, UR8, 0x2 ;  /* 0x00000008161b7c11 */ /* 0x008fc6000f8e10ff */
[----:B------:R-:W1:Y:S04]  /*0e80*/  LDS R23, [R2+0x4] ;  /* 0x0000040002177984 */ /* 0x000e680000000800 */
[----:B------:R-:W2:Y:S04]  /*0e90*/  LDS R26, [R26] ;  /* 0x000000001a1a7984 */ /* 0x000ea80000000800 */
[----:B------:R-:W-:Y:S04]  /*0ea0*/  LDS R22, [R2+0xc] ;  /* 0x00000c0002167984 */ /* 0x000fe80000000800 */
[----:B------:R-:W3:Y:S01]  /*0eb0*/  LDS R27, [R27] ;  /* 0x000000001b1b7984 */ /* 0x000ee20000000800 */
[----:B0-----:R-:W-:-:S04]  /*0ec0*/  FFMA R18, R18, R19, R3 ;  /* 0x0000001312127223 */ /* 0x001fc80000000003 */
[----:B-1----:R-:W-:-:S04]  /*0ed0*/  FFMA R18, R23, R24, R18 ;  /* 0x0000001817127223 */ /* 0x002fc80000000012 */
[----:B--2---:R-:W-:-:S04]  /*0ee0*/  FFMA R25, R25, R26, R18 ;  /* 0x0000001a19197223 */ /* 0x004fc80000000012 */
[----:B---3--:R-:W-:-:S07]  /*0ef0*/  FFMA R3, R22, R27, R25 ;  /* 0x0000001b16037223 */ /* 0x008fce0000000019 */
.L_x_8:
[----:B------:R-:W-:Y:S05]  /*0f00*/  BSYNC.RECONVERGENT B1 ;  /* 0x0000000000017941 */ /* 0x000fea0003800200 */
.L_x_7:
[----:B------:R-:W-:Y:S05]  /*0f10*/  @!P1 BRA `(.L_x_1) ;  /* 0x0000000000509947 */ /* 0x000fea0003800000 */
[C---:B------:R-:W-:Y:S02]  /*0f20*/  LEA R23, R0.reuse, UR6, 0x2 ;  /* 0x0000000600177c11 */ /* 0x040fe4000f8e10ff */
[----:B------:R-:W-:Y:S02]  /*0f30*/  LEA R22, R0, UR5, 0x2 ;  /* 0x0000000500167c11 */ /* 0x000fe4000f8e10ff */
[----:B------:R-:W-:Y:S01]  /*0f40*/  ISETP.NE.AND P0, PT, R10, 0x1, PT ;  /* 0x000000010a00780c */ /* 0x000fe20003f05270 */
[----:B------:R-:W0:Y:S04]  /*0f50*/  LDS R2, [R23] ;  /* 0x0000000017027984 */ /* 0x000e280000000800 */
[----:B------:R-:W-:Y:S01]  /*0f60*/  LDS R0, [R22] ;  /* 0x0000000016007984 */ /* 0x000fe20000000800 */
[----:B0-----:R-:W-:-:S06]  /*0f70*/  LEA R2, R2, UR8, 0x2 ;  /* 0x0000000802027c11 */ /* 0x001fcc000f8e10ff */
[----:B------:R-:W0:Y:S02]  /*0f80*/  LDS R2, [R2] ;  /* 0x0000000002027984 */ /* 0x000e240000000800 */
[----:B0-----:R-:W-:Y:S01]  /*0f90*/  FFMA R3, R0, R2, R3 ;  /* 0x0000000200037223 */ /* 0x001fe20000000003 */
[----:B------:R-:W-:Y:S06]  /*0fa0*/  @!P0 BRA `(.L_x_1) ;  /* 0x00000000002c8947 */ /* 0x000fec0003800000 */
[----:B------:R-:W-:Y:S01]  /*0fb0*/  ISETP.NE.AND P0, PT, R10, 0x2, PT ;  /* 0x000000020a00780c */ /* 0x000fe20003f05270 */
[----:B------:R-:W0:-:S12]  /*0fc0*/  LDS R0, [R23+0x4] ;  /* 0x0000040017007984 */ /* 0x000e180000000800 */
[----:B------:R-:W1:Y:S01]  /*0fd0*/  @P0 LDS R18, [R23+0x8] ;  /* 0x0000080017120984 */ /* 0x000e620000000800 */
[----:B0-----:R-:W-:-:S03]  /*0fe0*/  LEA R2, R0, UR8, 0x2 ;  /* 0x0000000800027c11 */ /* 0x001fc6000f8e10ff */
[----:B------:R-:W-:Y:S04]  /*0ff0*/  LDS R0, [R22+0x4] ;  /* 0x0000040016007984 */ /* 0x000fe80000000800 */
[----:B------:R-:W0:Y:S01]  /*1000*/  LDS R2, [R2] ;  /* 0x0000000002027984 */ /* 0x000e220000000800 */
[----:B-1----:R-:W-:-:S03]  /*1010*/  @P0 LEA R19, R18, UR8, 0x2 ;  /* 0x0000000812130c11 */ /* 0x002fc6000f8e10ff */
[----:B------:R-:W-:Y:S04]  /*1020*/  @P0 LDS R18, [R22+0x8] ;  /* 0x0000080016120984 */ /* 0x000fe80000000800 */
[----:B------:R-:W1:Y:S01]  /*1030*/  @P0 LDS R19, [R19] ;  /* 0x0000000013130984 */ /* 0x000e620000000800 */
[----:B0-----:R-:W-:-:S04]  /*1040*/  FFMA R3, R0, R2, R3 ;  /* 0x0000000200037223 */ /* 0x001fc80000000003 */
[----:B-1----:R-:W-:-:S07]  /*1050*/  @P0 FFMA R3, R18, R19, R3 ;  /* 0x0000001312030223 */ /* 0x002fce0000000003 */
.L_x_1:
[----:B------:R-:W-:Y:S05]  /*1060*/  BSYNC.RECONVERGENT B0 ;  /* 0x0000000000007941 */ /* 0x000fea0003800200 */
.L_x_0:
[----:B------:R-:W0:Y:S01]  /*1070*/  LDS R23, [R8] ;  /* 0x0000000008177984 */ /* 0x000e220000000800 */
[----:B------:R-:W-:Y:S03]  /*1080*/  BSSY.RECONVERGENT B0, `(.L_x_9) ;  /* 0x000000e000007945 */ /* 0x000fe60003800200 */
[----:B------:R-:W1:Y:S01]  /*1090*/  LDS R0, [R7] ;  /* 0x0000000007007984 */ /* 0x000e620000000800 */
[----:B0-----:R-:W0:Y:S01]  /*10a0*/  MUFU.RCP R2, R23 ;  /* 0x0000001700027308 */ /* 0x001e220000001000 */
[----:B-1----:R-:W-:-:S07]  /*10b0*/  FADD R0, R0, -R3 ;  /* 0x8000000300007221 */ /* 0x002fce0000000000 */
[----:B------:R-:W1:Y:S01]  /*10c0*/  FCHK P0, R0, R23 ;  /* 0x0000001700007302 */ /* 0x000e620000000000 */
[----:B0-----:R-:W-:-:S04]  /*10d0*/  FFMA R19, -R23, R2, 1 ;  /* 0x3f80000017137423 */ /* 0x001fc80000000102 */
[----:B------:R-:W-:-:S04]  /*10e0*/  FFMA R19, R2, R19, R2 ;  /* 0x0000001302137223 */ /* 0x000fc80000000002 */
[----:B------:R-:W-:-:S04]  /*10f0*/  FFMA R2, R0, R19, RZ ;  /* 0x0000001300027223 */ /* 0x000fc800000000ff */
[----:B------:R-:W-:-:S04]  /*1100*/  FFMA R3, -R23, R2, R0 ;  /* 0x0000000217037223 */ /* 0x000fc80000000100 */
[----:B------:R-:W-:Y:S01]  /*1110*/  FFMA R3, R19, R3, R2 ;  /* 0x0000000313037223 */ /* 0x000fe20000000002 */
[----:B-1----:R-:W-:Y:S06]  /*1120*/  @!P0 BRA `(.L_x_10) ;  /* 0x00000000000c8947 */ /* 0x002fec0003800000 */
[----:B------:R-:W-:-:S07]  /*1130*/  MOV R19, 0x1150 ;  /* 0x0000115000137802 */ /* 0x000fce0000000f00 */
[----:B------:R-:W-:Y:S05]  /*1140*/  CALL.REL.NOINC `($__internal_0_$__cuda_sm3x_div_rn_noftz_f32_slowpath) ;  /* 0x0000000000207944 */ /* 0x000fea0003c00000 */
[----:B------:R-:W-:-:S07]  /*1150*/  IMAD.MOV.U32 R3, RZ, RZ, R0 ;  /* 0x000000ffff037224 */ /* 0x000fce00078e0000 */
.L_x_10:
[----:B------:R-:W-:Y:S05]  /*1160*/  BSYNC.RECONVERGENT B0 ;  /* 0x0000000000007941 */ /* 0x000fea0003800200 */
.L_x_9:
[----:B------:R0:W-:Y:S01]  /*1170*/  STS [R6], R3 ;  /* 0x0000000306007388 */ /* 0x0001e20000000800 */
[----:B------:R-:W-:Y:S06]  /*1180*/  BAR.SYNC.DEFER_BLOCKING 0x0 ;  /* 0x0000000000007b1d */ /* 0x000fec0000010000 */
[----:B------:R-:W-:Y:S05]  /*1190*/  BRA.U UP0, `(.L_x_11) ;  /* 0xfffffff100847547 */ /* 0x000fea000b83ffff */
[----:B0-----:R-:W0:Y:S04]  /*11a0*/  LDS R3, [R6] ;  /* 0x0000000006037984 */ /* 0x001e280000000800 */
[----:B0-----:R-:W-:Y:S01]  /*11b0*/  STG.E desc[UR10][R4.64], R3 ;  /* 0x0000000304007986 */ /* 0x001fe2000c10190a */
[----:B------:R-:W-:Y:S05]  /*11c0*/  EXIT ;  /* 0x000000000000794d */ /* 0x000fea0003800000 */
        .weak           $__internal_0_$__cuda_sm3x_div_rn_noftz_f32_slowpath
        .type           $__internal_0_$__cuda_sm3x_div_rn_noftz_f32_slowpath,@function
        .size           $__internal_0_$__cuda_sm3x_div_rn_noftz_f32_slowpath,(.L_x_48 - $__internal_0_$__cuda_sm3x_div_rn_noftz_f32_slowpath)
$__internal_0_$__cuda_sm3x_div_rn_noftz_f32_slowpath:
[----:B------:R-:W-:Y:S01]  /*11d0*/  SHF.R.U32.HI R18, RZ, 0x17, R23 ;  /* 0x00000017ff127819 */ /* 0x000fe20000011617 */
[----:B------:R-:W-:Y:S01]  /*11e0*/  BSSY.RECONVERGENT B1, `(.L_x_12) ;  /* 0x0000064000017945 */ /* 0x000fe20003800200 */
[--C-:B------:R-:W-:Y:S01]  /*11f0*/  SHF.R.U32.HI R22, RZ, 0x17, R0.reuse ;  /* 0x00000017ff167819 */ /* 0x100fe20000011600 */
[----:B------:R-:W-:Y:S01]  /*1200*/  IMAD.MOV.U32 R24, RZ, RZ, R0 ;  /* 0x000000ffff187224 */ /* 0x000fe200078e0000 */
[----:B------:R-:W-:Y:S02]  /*1210*/  LOP3.LUT R18, R18, 0xff, RZ, 0xc0, !PT ;  /* 0x000000ff12127812 */ /* 0x000fe400078ec0ff */
[----:B------:R-:W-:-:S03]  /*1220*/  LOP3.LUT R22, R22, 0xff, RZ, 0xc0, !PT ;  /* 0x000000ff16167812 */ /* 0x000fc600078ec0ff */
[----:B------:R-:W-:Y:S02]  /*1230*/  VIADD R25, R18, 0xffffffff ;  /* 0xffffffff12197836 */ /* 0x000fe40000000000 */
[----:B------:R-:W-:-:S03]  /*1240*/  VIADD R26, R22, 0xffffffff ;  /* 0xffffffff161a7836 */ /* 0x000fc60000000000 */
[----:B------:R-:W-:-:S04]  /*1250*/  ISETP.GT.U32.AND P0, PT, R25, 0xfd, PT ;  /* 0x000000fd1900780c */ /* 0x000fc80003f04070 */
[----:B------:R-:W-:-:S13]  /*1260*/  ISETP.GT.U32.OR P0, PT, R26, 0xfd, P0 ;  /* 0x000000fd1a00780c */ /* 0x000fda0000704470 */
[----:B------:R-:W-:Y:S01]  /*1270*/  @!P0 IMAD.MOV.U32 R2, RZ, RZ, RZ ;  /* 0x000000ffff028224 */ /* 0x000fe200078e00ff */
[----:B------:R-:W-:Y:S06]  /*1280*/  @!P0 BRA `(.L_x_13) ;  /* 0x0000000000608947 */ /* 0x000fec0003800000 */
[----:B------:R-:W-:Y:S01]  /*1290*/  FSETP.GTU.FTZ.AND P0, PT, |R0|, +INF , PT ;  /* 0x7f8000000000780b */ /* 0x000fe20003f1c200 */
[----:B------:R-:W-:Y:S01]  /*12a0*/  IMAD.MOV.U32 R3, RZ, RZ, R23 ;  /* 0x000000ffff037224 */ /* 0x000fe200078e0017 */
[----:B------:R-:W-:-:S04]  /*12b0*/  FSETP.GTU.FTZ.AND P1, PT, |R23|, +INF , PT ;  /* 0x7f8000001700780b */ /* 0x000fc80003f3c200 */
[----:B------:R-:W-:-:S13]  /*12c0*/  PLOP3.LUT P0, PT, P0, P1, PT, 0xf8, 0x8f ;  /* 0x00000000008f781c */ /* 0x000fda0000703f70 */
[----:B------:R-:W-:Y:S05]  /*12d0*/  @P0 BRA `(.L_x_14) ;  /* 0x00000004004c0947 */ /* 0x000fea0003800000 */
[----:B------:R-:W-:-:S13]  /*12e0*/  LOP3.LUT P0, RZ, R23, 0x7fffffff, R24, 0xc8, !PT ;  /* 0x7fffffff17ff7812 */ /* 0x000fda000780c818 */
[----:B------:R-:W-:Y:S05]  /*12f0*/  @!P0 BRA `(.L_x_15) ;  /* 0x00000004003c8947 */ /* 0x000fea0003800000 */
[C---:B------:R-:W-:Y:S02]  /*1300*/  FSETP.NEU.FTZ.AND P2, PT, |R0|.reuse, +INF , PT ;  /* 0x7f8000000000780b */ /* 0x040fe40003f5d200 */
[----:B------:R-:W-:Y:S02]  /*1310*/  FSETP.NEU.FTZ.AND P1, PT, |R3|, +INF , PT ;  /* 0x7f8000000300780b */ /* 0x000fe40003f3d200 */
[----:B------:R-:W-:-:S11]  /*1320*/  FSETP.NEU.FTZ.AND P0, PT, |R0|, +INF , PT ;  /* 0x7f8000000000780b */ /* 0x000fd60003f1d200 */
[----:B------:R-:W-:Y:S05]  /*1330*/  @!P1 BRA !P2, `(.L_x_15) ;  /* 0x00000004002c9947 */ /* 0x000fea0005000000 */
[----:B------:R-:W-:-:S04]  /*1340*/  LOP3.LUT P2, RZ, R24, 0x7fffffff, RZ, 0xc0, !PT ;  /* 0x7fffffff18ff7812 */ /* 0x000fc8000784c0ff */
[----:B------:R-:W-:-:S13]  /*1350*/  PLOP3.LUT P1, PT, P1, P2, PT, 0x2f, 0xf2 ;  /* 0x0000000000f2781c */ /* 0x000fda0000f24577 */
[----:B------:R-:W-:Y:S05]  /*1360*/  @P1 BRA `(.L_x_16) ;  /* 0x0000000400181947 */ /* 0x000fea0003800000 */
[----:B------:R-:W-:-:S04]  /*1370*/  LOP3.LUT P1, RZ, R23, 0x7fffffff, RZ, 0xc0, !PT ;  /* 0x7fffffff17ff7812 */ /* 0x000fc8000782c0ff */
[----:B------:R-:W-:-:S13]  /*1380*/  PLOP3.LUT P0, PT, P0, P1, PT, 0x2f, 0xf2 ;  /* 0x0000000000f2781c */ /* 0x000fda0000702577 */
[----:B------:R-:W-:Y:S05]  /*1390*/  @P0 BRA `(.L_x_17) ;  /* 0x0000000400000947 */ /* 0x000fea0003800000 */
[----:B------:R-:W-:Y:S02]  /*13a0*/  ISETP.GE.AND P0, PT, R26, RZ, PT ;  /* 0x000000ff1a00720c */ /* 0x000fe40003f06270 */
[----:B------:R-:W-:-:S11]  /*13b0*/  ISETP.GE.AND P1, PT, R25, RZ, PT ;  /* 0x000000ff1900720c */ /* 0x000fd60003f26270 */
[----:B------:R-:W-:Y:S02]  /*13c0*/  @P0 IMAD.MOV.U32 R2, RZ, RZ, RZ ;  /* 0x000000ffff020224 */ /* 0x000fe400078e00ff */
[----:B------:R-:W-:Y:S01]  /*13d0*/  @!P0 FFMA R24, R0, 1.84467440737095516160e+19, RZ ;  /* 0x5f80000000188823 */ /* 0x000fe200000000ff */
[----:B------:R-:W-:Y:S02]  /*13e0*/  @!P0 IMAD.MOV.U32 R2, RZ, RZ, -0x40 ;  /* 0xffffffc0ff028424 */ /* 0x000fe400078e00ff */
[----:B------:R-:W-:Y:S02]  /*13f0*/  @!P1 FFMA R23, R3, 1.84467440737095516160e+19, RZ ;  /* 0x5f80000003179823 */ /* 0x000fe400000000ff */
[----:B------:R-:W-:-:S07]  /*1400*/  @!P1 VIADD R2, R2, 0x40 ;  /* 0x0000004002029836 */ /* 0x000fce0000000000 */
.L_x_13:
[----:B------:R-:W-:Y:S01]  /*1410*/  LEA R0, R18, 0xc0800000, 0x17 ;  /* 0xc080000012007811 */ /* 0x000fe200078eb8ff */
[----:B------:R-:W-:Y:S01]  /*1420*/  VIADD R3, R22, 0xffffff81 ;  /* 0xffffff8116037836 */ /* 0x000fe20000000000 */
[----:B------:R-:W-:Y:S03]  /*1430*/  BSSY.RECONVERGENT B2, `(.L_x_18) ;  /* 0x0000035000027945 */ /* 0x000fe60003800200 */
[----:B------:R-:W-:Y:S01]  /*1440*/  IMAD.IADD R26, R23, 0x1, -R0 ;  /* 0x00000001171a7824 */ /* 0x000fe200078e0a00 */
[C---:B------:R-:W-:Y:S01]  /*1450*/  IADD3 R27, PT, PT, R3.reuse, 0x7f, -R18 ;  /* 0x0000007f031b7810 */ /* 0x040fe20007ffe812 */
[----:B------:R-:W-:Y:S02]  /*1460*/  IMAD R0, R3, -0x800000, R24 ;  /* 0xff80000003007824 */ /* 0x000fe400078e0218 */
[----:B------:R-:W0:Y:S01]  /*1470*/  MUFU.RCP R28, R26 ;  /* 0x0000001a001c7308 */ /* 0x000e220000001000 */
[----:B------:R-:W-:Y:S01]  /*1480*/  FADD.FTZ R23, -R26, -RZ ;  /* 0x800000ff1a177221 */ /* 0x000fe20000010100 */
[----:B------:R-:W-:-:S03]  /*1490*/  IMAD.IADD R27, R27, 0x1, R2 ;  /* 0x000000011b1b7824 */ /* 0x000fc600078e0202 */
[----:B0-----:R-:W-:-:S04]  /*14a0*/  FFMA R25, R28, R23, 1 ;  /* 0x3f8000001c197423 */ /* 0x001fc80000000017 */
[----:B------:R-:W-:-:S04]  /*14b0*/  FFMA R25, R28, R25, R28 ;  /* 0x000000191c197223 */ /* 0x000fc8000000001c */
[----:B------:R-:W-:-:S04]  /*14c0*/  FFMA R22, R0, R25, RZ ;  /* 0x0000001900167223 */ /* 0x000fc800000000ff */
[----:B------:R-:W-:-:S04]  /*14d0*/  FFMA R24, R23, R22, R0 ;  /* 0x0000001617187223 */ /* 0x000fc80000000000 */
[----:B------:R-:W-:-:S04]  /*14e0*/  FFMA R22, R25, R24, R22 ;  /* 0x0000001819167223 */ /* 0x000fc80000000016 */
[----:B------:R-:W-:-:S04]  /*14f0*/  FFMA R23, R23, R22, R0 ;  /* 0x0000001617177223 */ /* 0x000fc80000000000 */
[----:B------:R-:W-:-:S05]  /*1500*/  FFMA R0, R25, R23, R22 ;  /* 0x0000001719007223 */ /* 0x000fca0000000016 */
[----:B------:R-:W-:-:S04]  /*1510*/  SHF.R.U32.HI R3, RZ, 0x17, R0 ;  /* 0x00000017ff037819 */ /* 0x000fc80000011600 */
[----:B------:R-:W-:-:S05]  /*1520*/  LOP3.LUT R2, R3, 0xff, RZ, 0xc0, !PT ;  /* 0x000000ff03027812 */ /* 0x000fca00078ec0ff */
[----:B------:R-:W-:-:S04]  /*1530*/  IMAD.IADD R2, R2, 0x1, R27 ;  /* 0x0000000102027824 */ /* 0x000fc800078e021b */
[----:B------:R-:W-:-:S05]  /*1540*/  VIADD R3, R2, 0xffffffff ;  /* 0xffffffff02037836 */ /* 0x000fca0000000000 */
[----:B------:R-:W-:-:S13]  /*1550*/  ISETP.GE.U32.AND P0, PT, R3, 0xfe, PT ;  /* 0x000000fe0300780c */ /* 0x000fda0003f06070 */
[----:B------:R-:W-:Y:S05]  /*1560*/  @!P0 BRA `(.L_x_19) ;  /* 0x0000000000808947 */ /* 0x000fea0003800000 */
[----:B------:R-:W-:-:S13]  /*1570*/  ISETP.GT.AND P0, PT, R2, 0xfe, PT ;  /* 0x000000fe0200780c */ /* 0x000fda0003f04270 */
[----:B------:R-:W-:Y:S05]  /*1580*/  @P0 BRA `(.L_x_20) ;  /* 0x00000000006c0947 */ /* 0x000fea0003800000 */
[----:B------:R-:W-:-:S13]  /*1590*/  ISETP.GE.AND P0, PT, R2, 0x1, PT ;  /* 0x000000010200780c */ /* 0x000fda0003f06270 */
[----:B------:R-:W-:Y:S05]  /*15a0*/  @P0 BRA `(.L_x_21) ;  /* 0x0000000000740947 */ /* 0x000fea0003800000 */
[----:B------:R-:W-:Y:S02]  /*15b0*/  ISETP.GE.AND P0, PT, R2, -0x18, PT ;  /* 0xffffffe80200780c */ /* 0x000fe40003f06270 */
[----:B------:R-:W-:-:S11]  /*15c0*/  LOP3.LUT R0, R0, 0x80000000, RZ, 0xc0, !PT ;  /* 0x8000000000007812 */ /* 0x000fd600078ec0ff */
[----:B------:R-:W-:Y:S05]  /*15d0*/  @!P0 BRA `(.L_x_21) ;  /* 0x0000000000688947 */ /* 0x000fea0003800000 */
[-CC-:B------:R-:W-:Y:S01]  /*15e0*/  FFMA.RZ R3, R25, R23.reuse, R22.reuse ;  /* 0x0000001719037223 */ /* 0x180fe2000000c016 */
[C---:B------:R-:W-:Y:S02]  /*15f0*/  ISETP.NE.AND P2, PT, R2.reuse, RZ, PT ;  /* 0x000000ff0200720c */ /* 0x040fe40003f45270 */
[C---:B------:R-:W-:Y:S02]  /*1600*/  ISETP.NE.AND P1, PT, R2.reuse, RZ, PT ;  /* 0x000000ff0200720c */ /* 0x040fe40003f25270 */
[----:B------:R-:W-:Y:S01]  /*1610*/  LOP3.LUT R18, R3, 0x7fffff, RZ, 0xc0, !PT ;  /* 0x007fffff03127812 */ /* 0x000fe200078ec0ff */
[CCC-:B------:R-:W-:Y:S01]  /*1620*/  FFMA.RP R3, R25.reuse, R23.reuse, R22.reuse ;  /* 0x0000001719037223 */ /* 0x1c0fe20000008016 */
[----:B------:R-:W-:Y:S01]  /*1630*/  FFMA.RM R22, R25, R23, R22 ;  /* 0x0000001719167223 */ /* 0x000fe20000004016 */
[----:B------:R-:W-:Y:S01]  /*1640*/  VIADD R23, R2, 0x20 ;  /* 0x0000002002177836 */ /* 0x000fe20000000000 */
[----:B------:R-:W-:Y:S01]  /*1650*/  LOP3.LUT R18, R18, 0x800000, RZ, 0xfc, !PT ;  /* 0x0080000012127812 */ /* 0x000fe200078efcff */
[----:B------:R-:W-:-:S02]  /*1660*/  IMAD.MOV R2, RZ, RZ, -R2 ;  /* 0x000000ffff027224 */ /* 0x000fc400078e0a02 */
[----:B------:R-:W-:Y:S02]  /*1670*/  FSETP.NEU.FTZ.AND P0, PT, R3, R22, PT ;  /* 0x000000160300720b */ /* 0x000fe40003f1d000 */
[----:B------:R-:W-:Y:S02]  /*1680*/  SHF.L.U32 R23, R18, R23, RZ ;  /* 0x0000001712177219 */ /* 0x000fe400000006ff */
[----:B------:R-:W-:Y:S02]  /*1690*/  SEL R3, R2, RZ, P2 ;  /* 0x000000ff02037207 */ /* 0x000fe40001000000 */
[----:B------:R-:W-:Y:S02]  /*16a0*/  ISETP.NE.AND P1, PT, R23, RZ, P1 ;  /* 0x000000ff1700720c */ /* 0x000fe40000f25270 */
[----:B------:R-:W-:Y:S02]  /*16b0*/  SHF.R.U32.HI R3, RZ, R3, R18 ;  /* 0x00000003ff037219 */ /* 0x000fe40000011612 */
[----:B------:R-:W-:-:S02]  /*16c0*/  PLOP3.LUT P0, PT, P0, P1, PT, 0xf8, 0x8f ;  /* 0x00000000008f781c */ /* 0x000fc40000703f70 */
[----:B------:R-:W-:Y:S02]  /*16d0*/  SHF.R.U32.HI R23, RZ, 0x1, R3 ;  /* 0x00000001ff177819 */ /* 0x000fe40000011603 */
[----:B------:R-:W-:-:S04]  /*16e0*/  SEL R2, RZ, 0x1, !P0 ;  /* 0x00000001ff027807 */ /* 0x000fc80004000000 */
[----:B------:R-:W-:-:S04]  /*16f0*/  LOP3.LUT R2, R2, 0x1, R23, 0xf8, !PT ;  /* 0x0000000102027812 */ /* 0x000fc800078ef817 */
[----:B------:R-:W-:-:S05]  /*1700*/  LOP3.LUT R2, R2, R3, RZ, 0xc0, !PT ;  /* 0x0000000302027212 */ /* 0x000fca00078ec0ff */
[----:B------:R-:W-:-:S05]  /*1710*/  IMAD.IADD R23, R23, 0x1, R2 ;  /* 0x0000000117177824 */ /* 0x000fca00078e0202 */
[----:B------:R-:W-:Y:S01]  /*1720*/  LOP3.LUT R0, R23, R0, RZ, 0xfc, !PT ;  /* 0x0000000017007212 */ /* 0x000fe200078efcff */
[----:B------:R-:W-:Y:S06]  /*1730*/  BRA `(.L_x_21) ;  /* 0x0000000000107947 */ /* 0x000fec0003800000 */
.L_x_20:
[----:B------:R-:W-:-:S04]  /*1740*/  LOP3.LUT R0, R0, 0x80000000, RZ, 0xc0, !PT ;  /* 0x8000000000007812 */ /* 0x000fc800078ec0ff */
[----:B------:R-:W-:Y:S01]  /*1750*/  LOP3.LUT R0, R0, 0x7f800000, RZ, 0xfc, !PT ;  /* 0x7f80000000007812 */ /* 0x000fe200078efcff */
[----:B------:R-:W-:Y:S06]  /*1760*/  BRA `(.L_x_21) ;  /* 0x0000000000047947 */ /* 0x000fec0003800000 */
.L_x_19:
[----:B------:R-:W-:-:S07]  /*1770*/  IMAD R0, R27, 0x800000, R0 ;  /* 0x008000001b007824 */ /* 0x000fce00078e0200 */
.L_x_21:
[----:B------:R-:W-:Y:S05]  /*1780*/  BSYNC.RECONVERGENT B2 ;  /* 0x0000000000027941 */ /* 0x000fea0003800200 */
.L_x_18:
[----:B------:R-:W-:Y:S05]  /*1790*/  BRA `(.L_x_22) ;  /* 0x0000000000207947 */ /* 0x000fea0003800000 */
.L_x_17:
[----:B------:R-:W-:-:S04]  /*17a0*/  LOP3.LUT R0, R23, 0x80000000, R24, 0x48, !PT ;  /* 0x8000000017007812 */ /* 0x000fc800078e4818 */
[----:B------:R-:W-:Y:S01]  /*17b0*/  LOP3.LUT R0, R0, 0x7f800000, RZ, 0xfc, !PT ;  /* 0x7f80000000007812 */ /* 0x000fe200078efcff */
[----:B------:R-:W-:Y:S06]  /*17c0*/  BRA `(.L_x_22) ;  /* 0x0000000000147947 */ /* 0x000fec0003800000 */
.L_x_16:
[----:B------:R-:W-:Y:S01]  /*17d0*/  LOP3.LUT R0, R23, 0x80000000, R24, 0x48, !PT ;  /* 0x8000000017007812 */ /* 0x000fe200078e4818 */
[----:B------:R-:W-:Y:S06]  /*17e0*/  BRA `(.L_x_22) ;  /* 0x00000000000c7947 */ /* 0x000fec0003800000 */
.L_x_15:
[----:B------:R-:W0:Y:S01]  /*17f0*/  MUFU.RSQ R0, -QNAN ;  /* 0xffc0000000007908 */ /* 0x000e220000001400 */
[----:B------:R-:W-:Y:S05]  /*1800*/  BRA `(.L_x_22) ;  /* 0x0000000000047947 */ /* 0x000fea0003800000 */
.L_x_14:
[----:B------:R-:W-:-:S07]  /*1810*/  FADD.FTZ R0, R0, R3 ;  /* 0x0000000300007221 */ /* 0x000fce0000010000 */
.L_x_22:
[----:B------:R-:W-:Y:S05]  /*1820*/  BSYNC.RECONVERGENT B1 ;  /* 0x0000000000017941 */ /* 0x000fea0003800200 */
.L_x_12:
[----:B------:R-:W-:Y:S02]  /*1830*/  IMAD.MOV.U32 R2, RZ, RZ, R19 ;  /* 0x000000ffff027224 */ /* 0x000fe400078e0013 */
[----:B------:R-:W-:-:S04]  /*1840*/  IMAD.MOV.U32 R3, RZ, RZ, 0x0 ;  /* 0x00000000ff037424 */ /* 0x000fc800078e00ff */
[----:B0-----:R-:W-:Y:S05]  /*1850*/  RET.REL.NODEC R2 `(_Z15jacobiCsrSharedPfPKfS1_PKiS3_S1_i) ;  /* 0xffffffe402e87950 */ /* 0x001fea0003c3ffff */
.L_x_23:
[----:B------:R-:W-:-:S00]  /*1860*/  BRA `(.L_x_23) ;  /* 0xfffffffc00fc7947 */ /* 0x000fc0000383ffff */
[----:B------:R-:W-:-:S00]  /*1870*/  NOP ;  /* 0x0000000000007918 */ /* 0x000fc00000000000 */
        /* <DEDUP_REMOVED lines=8> */
.L_x_48:


//--------------------- .text._Z9jacobiCsrPfPKfS1_PKiS3_S1_i --------------------------
	.section	.text._Z9jacobiCsrPfPKfS1_PKiS3_S1_i,"ax",@progbits
	.align	128
        .global         _Z9jacobiCsrPfPKfS1_PKiS3_S1_i
        .type           _Z9jacobiCsrPfPKfS1_PKiS3_S1_i,@function
        .size           _Z9jacobiCsrPfPKfS1_PKiS3_S1_i,(.L_x_49 - _Z9jacobiCsrPfPKfS1_PKiS3_S1_i)
        .other          _Z9jacobiCsrPfPKfS1_PKiS3_S1_i,@"STO_CUDA_ENTRY STV_DEFAULT"
_Z9jacobiCsrPfPKfS1_PKiS3_S1_i:
.text._Z9jacobiCsrPfPKfS1_PKiS3_S1_i:
[----:B------:R-:W-:Y:S01]  /*0000*/  LDC R1, c[0x0][0x37c] ;  /* 0x0000df00ff017b82 */ /* 0x000fe20000000800 */
[----:B------:R-:W0:Y:S01]  /*0010*/  S2R R9, SR_TID.X ;  /* 0x0000000000097919 */ /* 0x000e220000002100 */
[----:B------:R-:W0:Y:S02]  /*0020*/  LDCU UR4, c[0x0][0x3b0] ;  /* 0x00007600ff0477ac */ /* 0x000e240008000800 */
[----:B0-----:R-:W-:-:S13]  /*0030*/  ISETP.GE.AND P0, PT, R9, UR4, PT ;  /* 0x0000000409007c0c */ /* 0x001fda000bf06270 */
[----:B------:R-:W-:Y:S05]  /*0040*/  @P0 EXIT ;  /* 0x000000000000094d */ /* 0x000fea0003800000 */
[----:B------:R-:W0:Y:S01]  /*0050*/  LDC.64 R6, c[0x0][0x398] ;  /* 0x0000e600ff067b82 */ /* 0x000e220000000a00 */
[----:B------:R-:W1:Y:S07]  /*0060*/  LDCU.64 UR6, c[0x0][0x358] ;  /* 0x00006b00ff0677ac */ /* 0x000e6e0008000a00 */
[----:B------:R-:W2:Y:S08]  /*0070*/  LDC.64 R10, c[0x0][0x3a8] ;  /* 0x0000ea00ff0a7b82 */ /* 0x000eb00000000a00 */
[----:B------:R-:W3:Y:S01]  /*0080*/  LDC.64 R12, c[0x0][0x388] ;  /* 0x0000e200ff0c7b82 */ /* 0x000ee20000000a00 */
[----:B0-----:R-:W-:-:S07]  /*0090*/  IMAD.WIDE.U32 R6, R9, 0x4, R6 ;  /* 0x0000000409067825 */ /* 0x001fce00078e0006 */
[----:B------:R-:W0:Y:S01]  /*00a0*/  LDC.64 R14, c[0x0][0x380] ;  /* 0x0000e000ff0e7b82 */ /* 0x000e220000000a00 */
[----:B-1----:R-:W4:Y:S04]  /*00b0*/  LDG.E R0, desc[UR6][R6.64] ;  /* 0x0000000606007981 */ /* 0x002f28000c1e1900 */
[----:B------:R-:W4:Y:S01]  /*00c0*/  LDG.E R3, desc[UR6][R6.64+0x4] ;  /* 0x0000040606037981 */ /* 0x000f22000c1e1900 */
[----:B--2---:R-:W-:Y:S01]  /*00d0*/  IMAD.WIDE.U32 R10, R9, 0x4, R10 ;  /* 0x00000004090a7825 */ /* 0x004fe200078e000a */
[----:B------:R-:W-:-:S03]  /*00e0*/  UMOV UR4, URZ ;  /* 0x000000ff00047c82 */ /* 0x000fc60008000000 */
[----:B---3--:R-:W-:-:S04]  /*00f0*/  IMAD.WIDE.U32 R12, R9, 0x4, R12 ;  /* 0x00000004090c7825 */ /* 0x008fc800078e000c */
[----:B0-----:R-:W-:Y:S01]  /*0100*/  IMAD.WIDE.U32 R14, R9, 0x4, R14 ;  /* 0x00000004090e7825 */ /* 0x001fe200078e000e */
[----:B----4-:R-:W-:-:S04]  /*0110*/  IADD3 R5, PT, PT, -R0, R3, RZ ;  /* 0x0000000300057210 */ /* 0x010fc80007ffe1ff */
[C---:B------:R-:W-:Y:S02]  /*0120*/  LOP3.LUT R8, R5.reuse, 0xfffffff0, RZ, 0xc0, !PT ;  /* 0xfffffff005087812 */ /* 0x040fe400078ec0ff */
[C---:B------:R-:W-:Y:S02]  /*0130*/  LOP3.LUT R2, R5.reuse, 0xf, RZ, 0xc0, !PT ;  /* 0x0000000f05027812 */ /* 0x040fe400078ec0ff */
[C---:B------:R-:W-:Y:S02]  /*0140*/  LOP3.LUT R4, R5.reuse, 0x7, RZ, 0xc0, !PT ;  /* 0x0000000705047812 */ /* 0x040fe400078ec0ff */
[----:B------:R-:W-:Y:S02]  /*0150*/  LOP3.LUT R5, R5, 0x3, RZ, 0xc0, !PT ;  /* 0x0000000305057812 */ /* 0x000fe400078ec0ff */
[----:B------:R-:W-:-:S07]  /*0160*/  IADD3 R6, PT, PT, -R8, RZ, RZ ;  /* 0x000000ff08067210 */ /* 0x000fce0007ffe1ff */
.L_x_35:
[----:B------:R-:W-:Y:S01]  /*0170*/  ISETP.GE.AND P0, PT, R0, R3, PT ;  /* 0x000000030000720c */ /* 0x000fe20003f06270 */
[----:B------:R-:W-:Y:S01]  /*0180*/  UIADD3 UR4, UPT, UPT, UR4, 0x1, URZ ;  /* 0x0000000104047890 */ /* 0x000fe2000fffe0ff */
[----:B------:R-:W-:Y:S01]  /*0190*/  BSSY.RECONVERGENT B0, `(.L_x_24) ;  /* 0x00000d6000007945 */ /* 0x000fe20003800200 */
[----:B------:R-:W-:Y:S02]  /*01a0*/  HFMA2 R28, -RZ, RZ, 0, 0 ;  /* 0x00000000ff1c7431 */ /* 0x000fe400000001ff */
[----:B------:R-:W-:-:S08]  /*01b0*/  UISETP.NE.AND UP0, UPT, UR4, 0x1e, UPT ;  /* 0x0000001e0400788c */ /* 0x000fd0000bf05270 */
[----:B0-----:R-:W-:Y:S05]  /*01c0*/  @P0 BRA `(.L_x_25) ;  /* 0x0000000c00480947 */ /* 0x001fea0003800000 */
[----:B------:R-:W-:Y:S01]  /*01d0*/  IADD3 R7, PT, PT, R0, -R3, RZ ;  /* 0x8000000300077210 */ /* 0x000fe20007ffe0ff */
[----:B------:R-:W-:Y:S01]  /*01e0*/  BSSY.RECONVERGENT B1, `(.L_x_26) ;  /* 0x0000062000017945 */ /* 0x000fe20003800200 */
[----:B------:R-:W-:Y:S02]  /*01f0*/  ISETP.NE.AND P1, PT, R2, RZ, PT ;  /* 0x000000ff0200720c */ /* 0x000fe40003f25270 */
[----:B------:R-:W-:Y:S02]  /*0200*/  ISETP.GT.U32.AND P0, PT, R7, -0x10, PT ;  /* 0xfffffff00700780c */ /* 0x000fe40003f04070 */
[----:B------:R-:W-:Y:S02]  /*0210*/  MOV R28, RZ ;  /* 0x000000ff001c7202 */ /* 0x000fe40000000f00 */
[----:B------:R-:W-:-:S09]  /*0220*/  MOV R7, R0 ;  /* 0x0000000000077202 */ /* 0x000fd20000000f00 */
[----:B------:R-:W-:Y:S05]  /*0230*/  @P0 BRA `(.L_x_27) ;  /* 0x0000000400700947 */ /* 0x000fea0003800000 */
[----:B------:R-:W-:Y:S02]  /*0240*/  MOV R28, RZ ;  /* 0x000000ff001c7202 */ /* 0x000fe40000000f00 */
[----:B------:R-:W-:Y:S02]  /*0250*/  MOV R24, R6 ;  /* 0x0000000600187202 */ /* 0x000fe40000000f00 */
[----:B------:R-:W-:-:S07]  /*0260*/  MOV R7, R0 ;  /* 0x0000000000077202 */ /* 0x000fce0000000f00 */
.L_x_28:
[----:B------:R-:W0:Y:S08]  /*0270*/  LDC.64 R8, c[0x0][0x3a0] ;  /* 0x0000e800ff087b82 */ /* 0x000e300000000a00 */
[----:B------:R-:W1:Y:S08]  /*0280*/  LDC.64 R18, c[0x0][0x380] ;  /* 0x0000e000ff127b82 */ /* 0x000e700000000a00 */
[----:B------:R-:W2:Y:S01]  /*0290*/  LDC.64 R16, c[0x0][0x390] ;  /* 0x0000e400ff107b82 */ /* 0x000ea20000000a00 */
[----:B0-----:R-:W-:-:S05]  /*02a0*/  IMAD.WIDE R8, R7, 0x4, R8 ;  /* 0x0000000407087825 */ /* 0x001fca00078e0208 */
[----:B------:R-:W1:Y:S04]  /*02b0*/  LDG.E R27, desc[UR6][R8.64] ;  /* 0x00000006081b7981 */ /* 0x000e68000c1e1900 */
[----:B------:R-:W3:Y:S04]  /*02c0*/  LDG.E R23, desc[UR6][R8.64+0x4] ;  /* 0x0000040608177981 */ /* 0x000ee8000c1e1900 */
[----:B------:R-:W4:Y:S01]  /*02d0*/  LDG.E R25, desc[UR6][R8.64+0x8] ;  /* 0x0000080608197981 */ /* 0x000f22000c1e1900 */
[----:B--2---:R-:W-:-:S05]  /*02e0*/  IMAD.WIDE R16, R7, 0x4, R16 ;  /* 0x0000000407107825 */ /* 0x004fca00078e0210 */
[----:B------:R-:W2:Y:S04]  /*02f0*/  LDG.E R21, desc[UR6][R16.64] ;  /* 0x0000000610157981 */ /* 0x000ea8000c1e1900 */
[----:B------:R-:W5:Y:S01]  /*0300*/  LDG.E R29, desc[UR6][R16.64+0x8] ;  /* 0x00000806101d7981 */ /* 0x000f62000c1e1900 */
[----:B-1----:R-:W-:-:S06]  /*0310*/  IMAD.WIDE R26, R27, 0x4, R18 ;  /* 0x000000041b1a7825 */ /* 0x002fcc00078e0212 */
[----:B------:R-:W2:Y:S01]  /*0320*/  LDG.E R26, desc[UR6][R26.64] ;  /* 0x000000061a1a7981 */ /* 0x000ea2000c1e1900 */
[----:B---3--:R-:W-:-:S06]  /*0330*/  IMAD.WIDE R22, R23, 0x4, R18 ;  /* 0x0000000417167825 */ /* 0x008fcc00078e0212 */
[----:B------:R-:W3:Y:S04]  /*0340*/  LDG.E R22, desc[UR6][R22.64] ;  /* 0x0000000616167981 */ /* 0x000ee8000c1e1900 */
[----:B------:R-:W5:Y:S01]  /*0350*/  LDG.E R27, desc[UR6][R8.64+0xc] ;  /* 0x00000c06081b7981 */ /* 0x000f62000c1e1900 */
[----:B--2---:R-:W-:Y:S01]  /*0360*/  FFMA R28, R21, R26, R28 ;  /* 0x0000001a151c7223 */ /* 0x004fe2000000001c */
[--C-:B----4-:R-:W-:Y:S02]  /*0370*/  IMAD.WIDE R20, R25, 0x4, R18.reuse ;  /* 0x0000000419147825 */ /* 0x110fe400078e0212 */
[----:B------:R-:W3:Y:S04]  /*0380*/  LDG.E R25, desc[UR6][R16.64+0x4] ;  /* 0x0000040610197981 */ /* 0x000ee8000c1e1900 */
[----:B------:R-:W2:Y:S01]  /*0390*/  LDG.E R20, desc[UR6][R20.64] ;  /* 0x0000000614147981 */ /* 0x000ea2000c1e1900 */
[----:B-----5:R-:W-:-:S03]  /*03a0*/  IMAD.WIDE R26, R27, 0x4, R18 ;  /* 0x000000041b1a7825 */ /* 0x020fc600078e0212 */
[----:B------:R-:W4:Y:S04]  /*03b0*/  LDG.E R21, desc[UR6][R8.64+0x14] ;  /* 0x0000140608157981 */ /* 0x000f28000c1e1900 */
[----:B------:R-:W5:Y:S04]  /*03c0*/  LDG.E R26, desc[UR6][R26.64] ;  /* 0x000000061a1a7981 */ /* 0x000f68000c1e1900 */
[----:B------:R-:W5:Y:S01]  /*03d0*/  LDG.E R27, desc[UR6][R8.64+0x18] ;  /* 0x00001806081b7981 */ /* 0x000f62000c1e1900 */
[----:B---3--:R-:W-:-:S03]  /*03e0*/  FFMA R25, R25, R22, R28 ;  /* 0x0000001619197223 */ /* 0x008fc6000000001c */
[----:B------:R-:W5:Y:S01]  /*03f0*/  LDG.E R28, desc[UR6][R16.64+0xc] ;  /* 0x00000c06101c7981 */ /* 0x000f62000c1e1900 */
[----:B--2---:R-:W-:-:S03]  /*0400*/  FFMA R25, R29, R20, R25 ;  /* 0x000000141d197223 */ /* 0x004fc60000000019 */
[----:B------:R-:W2:Y:S01]  /*0410*/  LDG.E R29, desc[UR6][R8.64+0x10] ;  /* 0x00001006081d7981 */ /* 0x000ea2000c1e1900 */
[----:B----4-:R-:W-:-:S06]  /*0420*/  IMAD.WIDE R20, R21, 0x4, R18 ;  /* 0x0000000415147825 */ /* 0x010fcc00078e0212 */
[----:B------:R-:W3:Y:S04]  /*0430*/  LDG.E R20, desc[UR6][R20.64] ;  /* 0x0000000614147981 */ /* 0x000ee8000c1e1900 */
[----:B------:R-:W4:Y:S01]  /*0440*/  LDG.E R21, desc[UR6][R8.64+0x20] ;  /* 0x0000200608157981 */ /* 0x000f22000c1e1900 */
[----:B--2---:R-:W-:-:S04]  /*0450*/  IMAD.WIDE R22, R29, 0x4, R18 ;  /* 0x000000041d167825 */ /* 0x004fc800078e0212 */
[----:B-----5:R-:W-:Y:S01]  /*0460*/  FFMA R25, R28, R26, R25 ;  /* 0x0000001a1c197223 */ /* 0x020fe20000000019 */
[----:B------:R-:W3:Y:S04]  /*0470*/  LDG.E R29, desc[UR6][R16.64+0x14] ;  /* 0x00001406101d7981 */ /* 0x000ee8000c1e1900 */
[----:B------:R-:W2:Y:S04]  /*0480*/  LDG.E R22, desc[UR6][R22.64] ;  /* 0x0000000616167981 */ /* 0x000ea8000c1e1900 */
[----:B------:R-:W2:Y:S01]  /*0490*/  LDG.E R28, desc[UR6][R16.64+0x10] ;  /* 0x00001006101c7981 */ /* 0x000ea2000c1e1900 */
[----:B------:R-:W-:-:S06]  /*04a0*/  IMAD.WIDE R26, R27, 0x4, R18 ;  /* 0x000000041b1a7825 */ /* 0x000fcc00078e0212 */
[----:B------:R-:W5:Y:S04]  /*04b0*/  LDG.E R26, desc[UR6][R26.64] ;  /* 0x000000061a1a7981 */ /* 0x000f68000c1e1900 */
[----:B------:R-:W5:Y:S01]  /*04c0*/  LDG.E R27, desc[UR6][R8.64+0x24] ;  /* 0x00002406081b7981 */ /* 0x000f62000c1e1900 */
[----:B--2---:R-:W-:-:S03]  /*04d0*/  FFMA R25, R28, R22, R25 ;  /* 0x000000161c197223 */ /* 0x004fc60000000019 */
[----:B------:R-:W5:Y:S01]  /*04e0*/  LDG.E R28, desc[UR6][R16.64+0x18] ;  /* 0x00001806101c7981 */ /* 0x000f62000c1e1900 */
[----:B---3--:R-:W-:-:S03]  /*04f0*/  FFMA R25, R29, R20, R25 ;  /* 0x000000141d197223 */ /* 0x008fc60000000019 */
        /* <DEDUP_REMOVED lines=24> */
[----:B------:R-:W-:-:S03]  /*0680*/  IMAD.WIDE R26, R27, 0x4, R18 ;  /* 0x000000041b1a7825 */ /* 0x000fc600078e0212 */
[----:B------:R-:W5:Y:S04]  /*0690*/  LDG.E R23, desc[UR6][R8.64+0x34] ;  /* 0x0000340608177981 */ /* 0x000f68000c1e1900 */
[----:B------:R-:W4:Y:S04]  /*06a0*/  LDG.E R26, desc[UR6][R26.64] ;  /* 0x000000061a1a7981 */ /* 0x000f28000c1e1900 */
[----:B------:R-:W4:Y:S01]  /*06b0*/  LDG.E R27, desc[UR6][R16.64+0x3c] ;  /* 0x00003c06101b7981 */ /* 0x000f22000c1e1900 */
[----:B--2---:R-:W-:-:S03]  /*06c0*/  FFMA R28, R28, R22, R25 ;  /* 0x000000161c1c7223 */ /* 0x004fc60000000019 */
[----:B------:R-:W2:Y:S01]  /*06d0*/  LDG.E R25, desc[UR6][R8.64+0x3c] ;  /* 0x00003c0608197981 */ /* 0x000ea2000c1e1900 */
[----:B---3--:R-:W-:-:S03]  /*06e0*/  FFMA R28, R29, R20, R28 ;  /* 0x000000141d1c7223 */ /* 0x008fc6000000001c */
[----:B------:R-:W3:Y:S01]  /*06f0*/  LDG.E R29, desc[UR6][R16.64+0x30] ;  /* 0x00003006101d7981 */ /* 0x000ee2000c1e1900 */
[----:B-----5:R-:W-:-:S04]  /*0700*/  IMAD.WIDE R22, R23, 0x4, R18 ;  /* 0x0000000417167825 */ /* 0x020fc800078e0212 */
[--C-:B----4-:R-:W-:Y:S02]  /*0710*/  IMAD.WIDE R20, R21, 0x4, R18.reuse ;  /* 0x0000000415147825 */ /* 0x110fe400078e0212 */
[----:B------:R-:W4:Y:S04]  /*0720*/  LDG.E R22, desc[UR6][R22.64] ;  /* 0x0000000616167981 */ /* 0x000f28000c1e1900 */
[----:B------:R-:W5:Y:S01]  /*0730*/  LDG.E R20, desc[UR6][R20.64] ;  /* 0x0000000614147981 */ /* 0x000f62000c1e1900 */
[----:B--2---:R-:W-:-:S03]  /*0740*/  IMAD.WIDE R18, R25, 0x4, R18 ;  /* 0x0000000419127825 */ /* 0x004fc600078e0212 */
[----:B------:R-:W5:Y:S01]  /*0750*/  LDG.E R25, desc[UR6][R16.64+0x38] ;  /* 0x0000380610197981 */ /* 0x000f62000c1e1900 */
[----:B---3--:R-:W-:-:S03]  /*0760*/  FFMA R28, R29, R26, R28 ;  /* 0x0000001a1d1c7223 */ /* 0x008fc6000000001c */
[----:B------:R-:W4:Y:S04]  /*0770*/  LDG.E R29, desc[UR6][R16.64+0x34] ;  /* 0x00003406101d7981 */ /* 0x000f28000c1e1900 */
[----:B------:R-:W2:Y:S01]  /*0780*/  LDG.E R18, desc[UR6][R18.64] ;  /* 0x0000000612127981 */ /* 0x000ea2000c1e1900 */
[----:B------:R-:W-:-:S04]  /*0790*/  IADD3 R24, PT, PT, R24, 0x10, RZ ;  /* 0x0000001018187810 */ /* 0x000fc80007ffe0ff */
[----:B------:R-:W-:Y:S02]  /*07a0*/  ISETP.NE.AND P0, PT, R24, RZ, PT ;  /* 0x000000ff1800720c */ /* 0x000fe40003f05270 */
[----:B------:R-:W-:Y:S01]  /*07b0*/  IADD3 R7, PT, PT, R7, 0x10, RZ ;  /* 0x0000001007077810 */ /* 0x000fe20007ffe0ff */
[----:B----4-:R-:W-:-:S04]  /*07c0*/  FFMA R28, R29, R22, R28 ;  /* 0x000000161d1c7223 */ /* 0x010fc8000000001c */
[----:B-----5:R-:W-:-:S04]  /*07d0*/  FFMA R28, R25, R20, R28 ;  /* 0x00000014191c7223 */ /* 0x020fc8000000001c */
[----:B--2---:R-:W-:Y:S02]  /*07e0*/  FFMA R28, R27, R18, R28 ;  /* 0x000000121b1c7223 */ /* 0x004fe4000000001c */
[----:B------:R-:W-:Y:S05]  /*07f0*/  @P0 BRA `(.L_x_28) ;  /* 0xfffffff8009c0947 */ /* 0x000fea000383ffff */
.L_x_27:
[----:B------:R-:W-:Y:S05]  /*0800*/  BSYNC.RECONVERGENT B1 ;  /* 0x0000000000017941 */ /* 0x000fea0003800200 */
.L_x_26:
[----:B------:R-:W-:Y:S05]  /*0810*/  @!P1 BRA `(.L_x_25) ;  /* 0x0000000400b49947 */ /* 0x000fea0003800000 */
[----:B------:R-:W-:Y:S01]  /*0820*/  IADD3 R8, PT, PT, R2, -0x1, RZ ;  /* 0xffffffff02087810 */ /* 0x000fe20007ffe0ff */
[----:B------:R-:W-:Y:S01]  /*0830*/  BSSY.RECONVERGENT B1, `(.L_x_29) ;  /* 0x0000032000017945 */ /* 0x000fe20003800200 */
[----:B------:R-:W-:Y:S02]  /*0840*/  ISETP.NE.AND P1, PT, R4, RZ, PT ;  /* 0x000000ff0400720c */ /* 0x000fe40003f25270 */
[----:B------:R-:W-:-:S13]  /*0850*/  ISETP.GE.U32.AND P0, PT, R8, 0x7, PT ;  /* 0x000000070800780c */ /* 0x000fda0003f06070 */
[----:B------:R-:W-:Y:S05]  /*0860*/  @!P0 BRA `(.L_x_30) ;  /* 0x0000000000b88947 */ /* 0x000fea0003800000 */
[----:B------:R-:W0:Y:S08]  /*0870*/  LDC.64 R22, c[0x0][0x3a0] ;  /* 0x0000e800ff167b82 */ /* 0x000e300000000a00 */
[----:B------:R-:W1:Y:S08]  /*0880*/  LDC.64 R16, c[0x0][0x380] ;  /* 0x0000e000ff107b82 */ /* 0x000e700000000a00 */
[----:B------:R-:W2:Y:S01]  /*0890*/  LDC.64 R20, c[0x0][0x390] ;  /* 0x0000e400ff147b82 */ /* 0x000ea20000000a00 */
[----:B0-----:R-:W-:-:S05]  /*08a0*/  IMAD.WIDE R22, R7, 0x4, R22 ;  /* 0x0000000407167825 */ /* 0x001fca00078e0216 */
[----:B------:R-:W1:Y:S04]  /*08b0*/  LDG.E R27, desc[UR6][R22.64] ;  /* 0x00000006161b7981 */ /* 0x000e68000c1e1900 */
[----:B------:R-:W3:Y:S04]  /*08c0*/  LDG.E R9, desc[UR6][R22.64+0x4] ;  /* 0x0000040616097981 */ /* 0x000ee8000c1e1900 */
[----:B------:R-:W4:Y:S01]  /*08d0*/  LDG.E R8, desc[UR6][R22.64+0x8] ;  /* 0x0000080616087981 */ /* 0x000f22000c1e1900 */
[----:B--2---:R-:W-:-:S03]  /*08e0*/  IMAD.WIDE R20, R7, 0x4, R20 ;  /* 0x0000000407147825 */ /* 0x004fc600078e0214 */
[----:B------:R-:W2:Y:S04]  /*08f0*/  LDG.E R25, desc[UR6][R22.64+0xc] ;  /* 0x00000c0616197981 */ /* 0x000ea8000c1e1900 */
[----:B------:R-:W5:Y:S04]  /*0900*/  LDG.E R29, desc[UR6][R20.64] ;  /* 0x00000006141d7981 */ /* 0x000f68000c1e1900 */
[----:B------:R-:W2:Y:S01]  /*0910*/  LDG.E R18, desc[UR6][R20.64+0x4] ;  /* 0x0000040614127981 */ /* 0x000ea2000c1e1900 */
[----:B-1----:R-:W-:-:S05]  /*0920*/  IMAD.WIDE R26, R27, 0x4, R16 ;  /* 0x000000041b1a7825 */ /* 0x002fca00078e0210 */
[----:B------:R3:W5:Y:S02]  /*0930*/  LDG.E R24, desc[UR6][R26.64] ;  /* 0x000000061a187981 */ /* 0x000764000c1e1900 */
[----:B---3--:R-:W-:-:S05]  /*0940*/  IMAD.WIDE R26, R9, 0x4, R16 ;  /* 0x00000004091a7825 */ /* 0x008fca00078e0210 */
[----:B------:R-:W3:Y:S01]  /*0950*/  LDG.E R19, desc[UR6][R26.64] ;  /* 0x000000061a137981 */ /* 0x000ee2000c1e1900 */
[----:B----4-:R-:W-:-:S06]  /*0960*/  IMAD.WIDE R8, R8, 0x4, R16 ;  /* 0x0000000408087825 */ /* 0x010fcc00078e0210 */
[----:B------:R-:W4:Y:S04]  /*0970*/  LDG.E R8, desc[UR6][R8.64] ;  /* 0x0000000608087981 */ /* 0x000f28000c1e1900 */
[----:B------:R-:W4:Y:S04]  /*0980*/  LDG.E R27, desc[UR6][R20.64+0xc] ;  /* 0x00000c06141b7981 */ /* 0x000f28000c1e1900 */
[----:B------:R-:W4:Y:S04]  /*0990*/  LDG.E R26, desc[UR6][R20.64+0x14] ;  /* 0x00001406141a7981 */ /* 0x000f28000c1e1900 */
[----:B------:R-:W4:Y:S01]  /*09a0*/  LDG.E R9, desc[UR6][R20.64+0x8] ;  /* 0x0000080614097981 */ /* 0x000f22000c1e1900 */
[----:B-----5:R-:W-:Y:S01]  /*09b0*/  FFMA R29, R29, R24, R28 ;  /* 0x000000181d1d7223 */ /* 0x020fe2000000001c */
[----:B--2---:R-:W-:-:S06]  /*09c0*/  IMAD.WIDE R24, R25, 0x4, R16 ;  /* 0x0000000419187825 */ /* 0x004fcc00078e0210 */
[----:B------:R-:W2:Y:S01]  /*09d0*/  LDG.E R24, desc[UR6][R24.64] ;  /* 0x0000000618187981 */ /* 0x000ea2000c1e1900 */
[----:B---3--:R-:W-:-:S03]  /*09e0*/  FFMA R28, R18, R19, R29 ;  /* 0x00000013121c7223 */ /* 0x008fc6000000001d */
[----:B------:R-:W3:Y:S04]  /*09f0*/  LDG.E R18, desc[UR6][R22.64+0x10] ;  /* 0x0000100616127981 */ /* 0x000ee8000c1e1900 */
[----:B------:R-:W5:Y:S04]  /*0a00*/  LDG.E R25, desc[UR6][R22.64+0x14] ;  /* 0x0000140616197981 */ /* 0x000f68000c1e1900 */
[----:B------:R-:W5:Y:S04]  /*0a10*/  LDG.E R19, desc[UR6][R22.64+0x18] ;  /* 0x0000180616137981 */ /* 0x000f68000c1e1900 */
[----:B------:R3:W5:Y:S01]  /*0a20*/  LDG.E R29, desc[UR6][R22.64+0x1c] ;  /* 0x00001c06161d7981 */ /* 0x000762000c1e1900 */
[----:B----4-:R-:W-:-:S03]  /*0a30*/  FFMA R28, R9, R8, R28 ;  /* 0x00000008091c7223 */ /* 0x010fc6000000001c */
[----:B------:R-:W4:Y:S01]  /*0a40*/  LDG.E R9, desc[UR6][R20.64+0x10] ;  /* 0x0000100614097981 */ /* 0x000f22000c1e1900 */
[----:B--2---:R-:W-:-:S03]  /*0a50*/  FFMA R8, R27, R24, R28 ;  /* 0x000000181b087223 */ /* 0x004fc6000000001c */
[----:B------:R-:W2:Y:S04]  /*0a60*/  LDG.E R27, desc[UR6][R20.64+0x18] ;  /* 0x00001806141b7981 */ /* 0x000ea8000c1e1900 */
[----:B------:R-:W2:Y:S01]  /*0a70*/  LDG.E R28, desc[UR6][R20.64+0x1c] ;  /* 0x00001c06141c7981 */ /* 0x000ea2000c1e1900 */
[----:B---3--:R-:W-:-:S04]  /*0a80*/  IMAD.WIDE R22, R18, 0x4, R16 ;  /* 0x0000000412167825 */ /* 0x008fc800078e0210 */
[--C-:B-----5:R-:W-:Y:S02]  /*0a90*/  IMAD.WIDE R24, R25, 0x4, R16.reuse ;  /* 0x0000000419187825 */ /* 0x120fe400078e0210 */
[----:B------:R-:W4:Y:S02]  /*0aa0*/  LDG.E R22, desc[UR6][R22.64] ;  /* 0x0000000616167981 */ /* 0x000f24000c1e1900 */
[--C-:B------:R-:W-:Y:S02]  /*0ab0*/  IMAD.WIDE R18, R19, 0x4, R16.reuse ;  /* 0x0000000413127825 */ /* 0x100fe400078e0210 */
[----:B------:R-:W3:Y:S02]  /*0ac0*/  LDG.E R25, desc[UR6][R24.64] ;  /* 0x0000000618197981 */ /* 0x000ee4000c1e1900 */
[----:B------:R-:W-:Y:S02]  /*0ad0*/  IMAD.WIDE R16, R29, 0x4, R16 ;  /* 0x000000041d107825 */ /* 0x000fe400078e0210 */
[----:B------:R-:W2:Y:S04]  /*0ae0*/  LDG.E R18, desc[UR6][R18.64] ;  /* 0x0000000612127981 */ /* 0x000ea8000c1e1900 */
[----:B------:R-:W5:Y:S01]  /*0af0*/  LDG.E R16, desc[UR6][R16.64] ;  /* 0x0000000610107981 */ /* 0x000f62000c1e1900 */
[----:B------:R-:W-:Y:S01]  /*0b00*/  IADD3 R7, PT, PT, R7, 0x8, RZ ;  /* 0x0000000807077810 */ /* 0x000fe20007ffe0ff */
[----:B----4-:R-:W-:-:S04]  /*0b10*/  FFMA R9, R9, R22, R8 ;  /* 0x0000001609097223 */ /* 0x010fc80000000008 */
[----:B---3--:R-:W-:-:S04]  /*0b20*/  FFMA R26, R26, R25, R9 ;  /* 0x000000191a1a7223 */ /* 0x008fc80000000009 */
[----:B--2---:R-:W-:-:S04]  /*0b30*/  FFMA R27, R27, R18, R26 ;  /* 0x000000121b1b7223 */ /* 0x004fc8000000001a */
[----:B-----5:R-:W-:-:S07]  /*0b40*/  FFMA R28, R28, R16, R27 ;  /* 0x000000101c1c7223 */ /* 0x020fce000000001b */
.L_x_30:
[----:B------:R-:W-:Y:S05]  /*0b50*/  BSYNC.RECONVERGENT B1 ;  /* 0x0000000000017941 */ /* 0x000fea0003800200 */
.L_x_29:
[----:B------:R-:W-:Y:S05]  /*0b60*/  @!P1 BRA `(.L_x_25) ;  /* 0x0000000000e09947 */ /* 0x000fea0003800000 */
[----:B------:R-:W-:Y:S01]  /*0b70*/  IADD3 R8, PT, PT, R4, -0x1, RZ ;  /* 0xffffffff04087810 */ /* 0x000fe20007ffe0ff */
[----:B------:R-:W-:Y:S01]  /*0b80*/  BSSY.RECONVERGENT B1, `(.L_x_31) ;  /* 0x000001e000017945 */ /* 0x000fe20003800200 */
[----:B------:R-:W-:Y:S02]  /*0b90*/  ISETP.NE.AND P1, PT, R5, RZ, PT ;  /* 0x000000ff0500720c */ /* 0x000fe40003f25270 */
[----:B------:R-:W-:-:S13]  /*0ba0*/  ISETP.GE.U32.AND P0, PT, R8, 0x3, PT ;  /* 0x000000030800780c */ /* 0x000fda0003f06070 */
[----:B------:R-:W-:Y:S05]  /*0bb0*/  @!P0 BRA `(.L_x_32) ;  /* 0x0000000000688947 */ /* 0x000fea0003800000 */
[----:B------:R-:W0:Y:S08]  /*0bc0*/  LDC.64 R16, c[0x0][0x3a0] ;  /* 0x0000e800ff107b82 */ /* 0x000e300000000a00 */
[----:B------:R-:W1:Y:S01]  /*0bd0*/  LDC.64 R20, c[0x0][0x390] ;  /* 0x0000e400ff147b82 */ /* 0x000e620000000a00 */
[----:B0-----:R-:W-:-:S05]  /*0be0*/  IMAD.WIDE R16, R7, 0x4, R16 ;  /* 0x0000000407107825 */ /* 0x001fca00078e0210 */
[----:B------:R-:W2:Y:S04]  /*0bf0*/  LDG.E R23, desc[UR6][R16.64] ;  /* 0x0000000610177981 */ /* 0x000ea8000c1e1900 */
[----:B------:R-:W3:Y:S04]  /*0c00*/  LDG.E R25, desc[UR6][R16.64+0x4] ;  /* 0x0000040610197981 */ /* 0x000ee8000c1e1900 */
[----:B------:R-:W4:Y:S04]  /*0c10*/  LDG.E R19, desc[UR6][R16.64+0x8] ;  /* 0x0000080610137981 */ /* 0x000f28000c1e1900 */
[----:B------:R0:W5:Y:S01]  /*0c20*/  LDG.E R27, desc[UR6][R16.64+0xc] ;  /* 0x00000c06101b7981 */ /* 0x000162000c1e1900 */
[----:B-1----:R-:W-:-:S05]  /*0c30*/  IMAD.WIDE R20, R7, 0x4, R20 ;  /* 0x0000000407147825 */ /* 0x002fca00078e0214 */
[----:B------:R-:W5:Y:S01]  /*0c40*/  LDG.E R9, desc[UR6][R20.64] ;  /* 0x0000000614097981 */ /* 0x000f62000c1e1900 */
[----:B0-----:R-:W2:Y:S03]  /*0c50*/  LDC.64 R16, c[0x0][0x380] ;  /* 0x0000e000ff107b82 */ /* 0x001ea60000000a00 */
[----:B------:R-:W5:Y:S04]  /*0c60*/  LDG.E R8, desc[UR6][R20.64+0x4] ;  /* 0x0000040614087981 */ /* 0x000f68000c1e1900 */
[----:B------:R-:W5:Y:S04]  /*0c70*/  LDG.E R26, desc[UR6][R20.64+0x8] ;  /* 0x00000806141a7981 */ /* 0x000f68000c1e1900 */
[----:B------:R-:W5:Y:S01]  /*0c80*/  LDG.E R29, desc[UR6][R20.64+0xc] ;  /* 0x00000c06141d7981 */ /* 0x000f62000c1e1900 */
[----:B--2---:R-:W-:-:S04]  /*0c90*/  IMAD.WIDE R22, R23, 0x4, R16 ;  /* 0x0000000417167825 */ /* 0x004fc800078e0210 */
[--C-:B---3--:R-:W-:Y:S02]  /*0ca0*/  IMAD.WIDE R24, R25, 0x4, R16.reuse ;  /* 0x0000000419187825 */ /* 0x108fe400078e0210 */
[----:B------:R-:W2:Y:S02]  /*0cb0*/  LDG.E R22, desc[UR6][R22.64] ;  /* 0x0000000616167981 */ /* 0x000ea4000c1e1900 */
[--C-:B----4-:R-:W-:Y:S02]  /*0cc0*/  IMAD.WIDE R18, R19, 0x4, R16.reuse ;  /* 0x0000000413127825 */ /* 0x110fe400078e0210 */
[----:B------:R-:W3:Y:S02]  /*0cd0*/  LDG.E R25, desc[UR6][R24.64] ;  /* 0x0000000618197981 */ /* 0x000ee4000c1e1900 */
[----:B-----5:R-:W-:Y:S02]  /*0ce0*/  IMAD.WIDE R16, R27, 0x4, R16 ;  /* 0x000000041b107825 */ /* 0x020fe400078e0210 */
[----:B------:R-:W4:Y:S04]  /*0cf0*/  LDG.E R18, desc[UR6][R18.64] ;  /* 0x0000000612127981 */ /* 0x000f28000c1e1900 */
[----:B------:R-:W5:Y:S01]  /*0d00*/  LDG.E R16, desc[UR6][R16.64] ;  /* 0x0000000610107981 */ /* 0x000f62000c1e1900 */
[----:B------:R-:W-:Y:S01]  /*0d10*/  IADD3 R7, PT, PT, R7, 0x4, RZ ;  /* 0x0000000407077810 */ /* 0x000fe20007ffe0ff */
[----:B--2---:R-:W-:-:S04]  /*0d20*/  FFMA R9, R9, R22, R28 ;  /* 0x0000001609097223 */ /* 0x004fc8000000001c */
[----:B---3--:R-:W-:-:S04]  /*0d30*/  FFMA R9, R8, R25, R9 ;  /* 0x0000001908097223 */ /* 0x008fc80000000009 */
[----:B----4-:R-:W-:-:S04]  /*0d40*/  FFMA R26, R26, R18, R9 ;  /* 0x000000121a1a7223 */ /* 0x010fc80000000009 */
[----:B-----5:R-:W-:-:S07]  /*0d50*/  FFMA R28, R29, R16, R26 ;  /* 0x000000101d1c7223 */ /* 0x020fce000000001a */
.L_x_32:
[----:B------:R-:W-:Y:S05]  /*0d60*/  BSYNC.RECONVERGENT B1 ;  /* 0x0000000000017941 */ /* 0x000fea0003800200 */
.L_x_31:
[----:B------:R-:W-:Y:S05]  /*0d70*/  @!P1 BRA `(.L_x_25) ;  /* 0x00000000005c9947 */ /* 0x000fea0003800000 */
[----:B------:R-:W0:Y:S08]  /*0d80*/  LDC.64 R8, c[0x0][0x3a0] ;  /* 0x0000e800ff087b82 */ /* 0x000e300000000a00 */
[----:B------:R-:W1:Y:S08]  /*0d90*/  LDC.64 R16, c[0x0][0x380] ;  /* 0x0000e000ff107b82 */ /* 0x000e700000000a00 */
[----:B------:R-:W2:Y:S01]  /*0da0*/  LDC.64 R18, c[0x0][0x390] ;  /* 0x0000e400ff127b82 */ /* 0x000ea20000000a00 */
[----:B0-----:R-:W-:-:S05]  /*0db0*/  IMAD.WIDE R8, R7, 0x4, R8 ;  /* 0x0000000407087825 */ /* 0x001fca00078e0208 */
[----:B------:R-:W1:Y:S01]  /*0dc0*/  LDG.E R21, desc[UR6][R8.64] ;  /* 0x0000000608157981 */ /* 0x000e62000c1e1900 */
[----:B--2---:R-:W-:-:S05]  /*0dd0*/  IMAD.WIDE R18, R7, 0x4, R18 ;  /* 0x0000000407127825 */ /* 0x004fca00078e0212 */
[----:B------:R-:W2:Y:S01]  /*0de0*/  LDG.E R7, desc[UR6][R18.64] ;  /* 0x0000000612077981 */ /* 0x000ea2000c1e1900 */
[----:B-1----:R-:W-:-:S06]  /*0df0*/  IMAD.WIDE R20, R21, 0x4, R16 ;  /* 0x0000000415147825 */ /* 0x002fcc00078e0210 */
[----:B------:R-:W2:Y:S01]  /*0e00*/  LDG.E R20, desc[UR6][R20.64] ;  /* 0x0000000614147981 */ /* 0x000ea2000c1e1900 */
[----:B------:R-:W-:Y:S01]  /*0e10*/  ISETP.NE.AND P0, PT, R5, 0x1, PT ;  /* 0x000000010500780c */ /* 0x000fe20003f05270 */
[----:B--2---:R-:W-:-:S12]  /*0e20*/  FFMA R28, R7, R20, R28 ;  /* 0x00000014071c7223 */ /* 0x004fd8000000001c */
[----:B------:R-:W-:Y:S05]  /*0e30*/  @!P0 BRA `(.L_x_25) ;  /* 0x00000000002c8947 */ /* 0x000fea0003800000 */
[----:B------:R-:W-:Y:S01]  /*0e40*/  ISETP.NE.AND P0, PT, R5, 0x2, PT ;  /* 0x000000020500780c */ /* 0x000fe20003f05270 */
[----:B------:R-:W2:Y:S04]  /*0e50*/  LDG.E R21, desc[UR6][R8.64+0x4] ;  /* 0x0000040608157981 */ /* 0x000ea8000c1e1900 */
[----:B------:R-:W3:Y:S08]  /*0e60*/  LDG.E R7, desc[UR6][R18.64+0x4] ;  /* 0x0000040612077981 */ /* 0x000ef0000c1e1900 */
[----:B------:R-:W4:Y:S01]  /*0e70*/  @P0 LDG.E R23, desc[UR6][R8.64+0x8] ;  /* 0x0000080608170981 */ /* 0x000f22000c1e1900 */
[----:B--2---:R-:W-:-:S06]  /*0e80*/  IMAD.WIDE R20, R21, 0x4, R16 ;  /* 0x0000000415147825 */ /* 0x004fcc00078e0210 */
[----:B------:R-:W3:Y:S01]  /*0e90*/  LDG.E R20, desc[UR6][R20.64] ;  /* 0x0000000614147981 */ /* 0x000ee2000c1e1900 */
[----:B----4-:R-:W-:-:S03]  /*0ea0*/  @P0 IMAD.WIDE R16, R23, 0x4, R16 ;  /* 0x0000000417100825 */ /* 0x010fc600078e0210 */
[----:B------:R-:W2:Y:S04]  /*0eb0*/  @P0 LDG.E R23, desc[UR6][R18.64+0x8] ;  /* 0x0000080612170981 */ /* 0x000ea8000c1e1900 */
[----:B------:R-:W2:Y:S01]  /*0ec0*/  @P0 LDG.E R16, desc[UR6][R16.64] ;  /* 0x0000000610100981 */ /* 0x000ea2000c1e1900 */
[----:B---3--:R-:W-:-:S04]  /*0ed0*/  FFMA R28, R7, R20, R28 ;  /* 0x00000014071c7223 */ /* 0x008fc8000000001c */
[----:B--2---:R-:W-:-:S07]  /*0ee0*/  @P0 FFMA R28, R23, R16, R28 ;  /* 0x00000010171c0223 */ /* 0x004fce000000001c */
.L_x_25:
[----:B------:R-:W-:Y:S05]  /*0ef0*/  BSYNC.RECONVERGENT B0 ;  /* 0x0000000000007941 */ /* 0x000fea0003800200 */
.L_x_24:
[----:B------:R-:W2:Y:S04]  /*0f00*/  LDG.E R8, desc[UR6][R12.64] ;  /* 0x000000060c087981 */ /* 0x000ea8000c1e1900 */
[----:B------:R-:W3:Y:S01]  /*0f10*/  LDG.E R7, desc[UR6][R10.64] ;  /* 0x000000060a077981 */ /* 0x000ee2000c1e1900 */
[----:B------:R-:W-:Y:S01]  /*0f20*/  BSSY.RECONVERGENT B0, `(.L_x_33) ;  /* 0x000000d000007945 */ /* 0x000fe20003800200 */
[----:B--2---:R-:W0:Y:S01]  /*0f30*/  MUFU.RCP R9, R8 ;  /* 0x0000000800097308 */ /* 0x004e220000001000 */
[----:B---3--:R-:W-:-:S07]  /*0f40*/  FADD R7, R7, -R28 ;  /* 0x8000001c07077221 */ /* 0x008fce0000000000 */
        /* <DEDUP_REMOVED lines=8> */
[----:B------:R-:W-:Y:S05]  /*0fd0*/  CALL.REL.NOINC `($__internal_1_$__cuda_sm3x_div_rn_noftz_f32_slowpath) ;  /* 0x0000000000187944 */ /* 0x000fea0003c00000 */
[----:B------:R-:W-:-:S07]  /*0fe0*/  MOV R9, R7 ;  /* 0x0000000700097202 */ /* 0x000fce0000000f00 */
.L_x_34:
[----:B------:R-:W-:Y:S05]  /*0ff0*/  BSYNC.RECONVERGENT B0 ;  /* 0x0000000000007941 */ /* 0x000fea0003800200 */
.L_x_33:
[----:B------:R0:W-:Y:S01]  /*1000*/  STG.E desc[UR6][R14.64], R9 ;  /* 0x000000090e007986 */ /* 0x0001e2000c101906 */
[----:B------:R-:W-:Y:S06]  /*1010*/  BAR.SYNC.DEFER_BLOCKING 0x0 ;  /* 0x0000000000007b1d */ /* 0x000fec0000010000 */
[----:B------:R-:W-:Y:S05]  /*1020*/  BRA.U UP0, `(.L_x_35) ;  /* 0xfffffff100507547 */ /* 0x000fea000b83ffff */
[----:B------:R-:W-:Y:S05]  /*1030*/  EXIT ;  /* 0x000000000000794d */ /* 0x000fea0003800000 */
        .weak           $__internal_1_$__cuda_sm3x_div_rn_noftz_f32_slowpath
        .type           $__internal_1_$__cuda_sm3x_div_rn_noftz_f32_slowpath,@function
        .size           $__internal_1_$__cuda_sm3x_div_rn_noftz_f32_slowpath,(.L_x_49 - $__internal_1_$__cuda_sm3x_div_rn_noftz_f32_slowpath)
$__internal_1_$__cuda_sm3x_div_rn_noftz_f32_slowpath:
[----:B------:R-:W-:Y:S01]  /*1040*/  SHF.R.U32.HI R9, RZ, 0x17, R8 ;  /* 0x00000017ff097819 */ /* 0x000fe20000011608 */
[----:B------:R-:W-:Y:S01]  /*1050*/  BSSY.RECONVERGENT B1, `(.L_x_36) ;  /* 0x0000064000017945 */ /* 0x000fe20003800200 */
[----:B------:R-:W-:Y:S02]  /*1060*/  SHF.R.U32.HI R17, RZ, 0x17, R7 ;  /* 0x00000017ff117819 */ /* 0x000fe40000011607 */
[----:B------:R-:W-:Y:S02]  /*1070*/  LOP3.LUT R9, R9, 0xff, RZ, 0xc0, !PT ;  /* 0x000000ff09097812 */ /* 0x000fe400078ec0ff */
[----:B------:R-:W-:Y:S02]  /*1080*/  LOP3.LUT R20, R17, 0xff, RZ, 0xc0, !PT ;  /* 0x000000ff11147812 */ /* 0x000fe400078ec0ff */
[----:B------:R-:W-:Y:S02]  /*1090*/  IADD3 R21, PT, PT, R9, -0x1, RZ ;  /* 0xffffffff09157810 */ /* 0x000fe40007ffe0ff */
[----:B------:R-:W-:-:S02]  /*10a0*/  IADD3 R22, PT, PT, R20, -0x1, RZ ;  /* 0xffffffff14167810 */ /* 0x000fc40007ffe0ff */
[----:B------:R-:W-:Y:S02]  /*10b0*/  ISETP.GT.U32.AND P0, PT, R21, 0xfd, PT ;  /* 0x000000fd1500780c */ /* 0x000fe40003f04070 */
[----:B------:R-:W-:Y:S02]  /*10c0*/  MOV R18, R7 ;  /* 0x0000000700127202 */ /* 0x000fe40000000f00 */
[----:B------:R-:W-:Y:S02]  /*10d0*/  ISETP.GT.U32.OR P0, PT, R22, 0xfd, P0 ;  /* 0x000000fd1600780c */ /* 0x000fe40000704470 */
[----:B------:R-:W-:-:S11]  /*10e0*/  MOV R19, R8 ;  /* 0x0000000800137202 */ /* 0x000fd60000000f00 */
[----:B------:R-:W-:Y:S01]  /*10f0*/  @!P0 MOV R17, RZ ;  /* 0x000000ff00118202 */ /* 0x000fe20000000f00 */
[----:B------:R-:W-:Y:S06]  /*1100*/  @!P0 BRA `(.L_x_37) ;  /* 0x00000000005c8947 */ /* 0x000fec0003800000 */
[----:B------:R-:W-:Y:S02]  /*1110*/  FSETP.GTU.FTZ.AND P0, PT, |R7|, +INF , PT ;  /* 0x7f8000000700780b */ /* 0x000fe40003f1c200 */
        /* <DEDUP_REMOVED lines=17> */
[----:B------:R-:W-:Y:S01]  /*1230*/  @P0 MOV R17, RZ ;  /* 0x000000ff00110202 */ /* 0x000fe20000000f00 */
[----:B------:R-:W-:Y:S01]  /*1240*/  @!P0 FFMA R18, R7, 1.84467440737095516160e+19, RZ ;  /* 0x5f80000007128823 */ /* 0x000fe200000000ff */
[----:B------:R-:W-:Y:S01]  /*1250*/  @!P0 MOV R17, 0xffffffc0 ;  /* 0xffffffc000118802 */ /* 0x000fe20000000f00 */
[----:B------:R-:W-:-:S03]  /*1260*/  @!P1 FFMA R19, R8, 1.84467440737095516160e+19, RZ ;  /* 0x5f80000008139823 */ /* 0x000fc600000000ff */
[----:B------:R-:W-:-:S07]  /*1270*/  @!P1 IADD3 R17, PT, PT, R17, 0x40, RZ ;  /* 0x0000004011119810 */ /* 0x000fce0007ffe0ff */
.L_x_37:
[----:B------:R-:W-:Y:S01]  /*1280*/  LEA R8, R9, 0xc0800000, 0x17 ;  /* 0xc080000009087811 */ /* 0x000fe200078eb8ff */
[----:B------:R-:W-:Y:S01]  /*1290*/  BSSY.RECONVERGENT B2, `(.L_x_42) ;  /* 0x0000036000027945 */ /* 0x000fe20003800200 */
[----:B------:R-:W-:Y:S02]  /*12a0*/  IADD3 R20, PT, PT, R20, -0x7f, RZ ;  /* 0xffffff8114147810 */ /* 0x000fe40007ffe0ff */
[----:B------:R-:W-:-:S03]  /*12b0*/  IADD3 R21, PT, PT, -R8, R19, RZ ;  /* 0x0000001308157210 */ /* 0x000fc60007ffe1ff */
[C---:B------:R-:W-:Y:S01]  /*12c0*/  IMAD R7, R20.reuse, -0x800000, R18 ;  /* 0xff80000014077824 */ /* 0x040fe200078e0212 */
[----:B------:R-:W0:Y:S01]  /*12d0*/  MUFU.RCP R8, R21 ;  /* 0x0000001500087308 */ /* 0x000e220000001000 */
[----:B------:R-:W-:Y:S01]  /*12e0*/  FADD.FTZ R22, -R21, -RZ ;  /* 0x800000ff15167221 */ /* 0x000fe20000010100 */
[----:B------:R-:W-:-:S04]  /*12f0*/  IADD3 R20, PT, PT, R20, 0x7f, -R9 ;  /* 0x0000007f14147810 */ /* 0x000fc80007ffe809 */
[----:B------:R-:W-:Y:S01]  /*1300*/  IADD3 R20, PT, PT, R20, R17, RZ ;  /* 0x0000001114147210 */ /* 0x000fe20007ffe0ff */
        /* <DEDUP_REMOVED lines=8> */
[----:B------:R-:W-:-:S04]  /*1390*/  LOP3.LUT R9, R9, 0xff, RZ, 0xc0, !PT ;  /* 0x000000ff09097812 */ /* 0x000fc800078ec0ff */
[----:B------:R-:W-:-:S04]  /*13a0*/  IADD3 R21, PT, PT, R9, R20, RZ ;  /* 0x0000001409157210 */ /* 0x000fc80007ffe0ff */
[----:B------:R-:W-:-:S04]  /*13b0*/  IADD3 R9, PT, PT, R21, -0x1, RZ ;  /* 0xffffffff15097810 */ /* 0x000fc80007ffe0ff */
        /* <DEDUP_REMOVED lines=9> */
[CCC-:B------:R-:W-:Y:S01]  /*1450*/  FFMA.RZ R9, R8.reuse, R22.reuse, R19.reuse ;  /* 0x0000001608097223 */ /* 0x1c0fe2000000c013 */
[C---:B------:R-:W-:Y:S02]  /*1460*/  IADD3 R18, PT, PT, R21.reuse, 0x20, RZ ;  /* 0x0000002015127810 */ /* 0x040fe40007ffe0ff */
[----:B------:R-:W-:Y:S02]  /*1470*/  ISETP.NE.AND P2, PT, R21, RZ, PT ;  /* 0x000000ff1500720c */ /* 0x000fe40003f45270 */
[----:B------:R-:W-:Y:S01]  /*1480*/  LOP3.LUT R17, R9, 0x7fffff, RZ, 0xc0, !PT ;  /* 0x007fffff09117812 */ /* 0x000fe200078ec0ff */
[CCC-:B------:R-:W-:Y:S01]  /*1490*/  FFMA.RP R9, R8.reuse, R22.reuse, R19.reuse ;  /* 0x0000001608097223 */ /* 0x1c0fe20000008013 */
[----:B------:R-:W-:Y:S01]  /*14a0*/  FFMA.RM R8, R8, R22, R19 ;  /* 0x0000001608087223 */ /* 0x000fe20000004013 */
[----:B------:R-:W-:Y:S02]  /*14b0*/  ISETP.NE.AND P1, PT, R21, RZ, PT ;  /* 0x000000ff1500720c */ /* 0x000fe40003f25270 */
[----:B------:R-:W-:-:S02]  /*14c0*/  LOP3.LUT R17, R17, 0x800000, RZ, 0xfc, !PT ;  /* 0x0080000011117812 */ /* 0x000fc400078efcff */
[----:B------:R-:W-:Y:S02]  /*14d0*/  IADD3 R19, PT, PT, -R21, RZ, RZ ;  /* 0x000000ff15137210 */ /* 0x000fe40007ffe1ff */
[----:B------:R-:W-:Y:S02]  /*14e0*/  SHF.L.U32 R18, R17, R18, RZ ;  /* 0x0000001211127219 */ /* 0x000fe400000006ff */
[----:B------:R-:W-:Y:S02]  /*14f0*/  FSETP.NEU.FTZ.AND P0, PT, R9, R8, PT ;  /* 0x000000080900720b */ /* 0x000fe40003f1d000 */
[----:B------:R-:W-:Y:S02]  /*1500*/  SEL R8, R19, RZ, P2 ;  /* 0x000000ff13087207 */ /* 0x000fe40001000000 */
[----:B------:R-:W-:Y:S02]  /*1510*/  ISETP.NE.AND P1, PT, R18, RZ, P1 ;  /* 0x000000ff1200720c */ /* 0x000fe40000f25270 */
[----:B------:R-:W-:-:S02]  /*1520*/  SHF.R.U32.HI R8, RZ, R8, R17 ;  /* 0x00000008ff087219 */ /* 0x000fc40000011611 */
[----:B------:R-:W-:Y:S02]  /*1530*/  PLOP3.LUT P0, PT, P0, P1, PT, 0xf8, 0x8f ;  /* 0x00000000008f781c */ /* 0x000fe40000703f70 */
[----:B------:R-:W-:Y:S02]  /*1540*/  SHF.R.U32.HI R18, RZ, 0x1, R8 ;  /* 0x00000001ff127819 */ /* 0x000fe40000011608 */
[----:B------:R-:W-:-:S04]  /*1550*/  SEL R9, RZ, 0x1, !P0 ;  /* 0x00000001ff097807 */ /* 0x000fc80004000000 */
[----:B------:R-:W-:-:S04]  /*1560*/  LOP3.LUT R9, R9, 0x1, R18, 0xf8, !PT ;  /* 0x0000000109097812 */ /* 0x000fc800078ef812 */
[----:B------:R-:W-:-:S04]  /*1570*/  LOP3.LUT R9, R9, R8, RZ, 0xc0, !PT ;  /* 0x0000000809097212 */ /* 0x000fc800078ec0ff */
[----:B------:R-:W-:-:S04]  /*1580*/  IADD3 R18, PT, PT, R18, R9, RZ ;  /* 0x0000000912127210 */ /* 0x000fc80007ffe0ff */
[----:B------:R-:W-:Y:S01]  /*1590*/  LOP3.LUT R7, R18, R7, RZ, 0xfc, !PT ;  /* 0x0000000712077212 */ /* 0x000fe200078efcff */
[----:B------:R-:W-:Y:S06]  /*15a0*/  BRA `(.L_x_45) ;  /* 0x0000000000107947 */ /* 0x000fec0003800000 */
.L_x_44:
[----:B------:R-:W-:-:S04]  /*15b0*/  LOP3.LUT R7, R7, 0x80000000, RZ, 0xc0, !PT ;  /* 0x8000000007077812 */ /* 0x000fc800078ec0ff */
[----:B------:R-:W-:Y:S01]  /*15c0*/  LOP3.LUT R7, R7, 0x7f800000, RZ, 0xfc, !PT ;  /* 0x7f80000007077812 */ /* 0x000fe200078efcff */
[----:B------:R-:W-:Y:S06]  /*15d0*/  BRA `(.L_x_45) ;  /* 0x0000000000047947 */ /* 0x000fec0003800000 */
.L_x_43:
[----:B------:R-:W-:-:S07]  /*15e0*/  LEA R7, R20, R7, 0x17 ;  /* 0x0000000714077211 */ /* 0x000fce00078eb8ff */
.L_x_45:
[----:B------:R-:W-:Y:S05]  /*15f0*/  BSYNC.RECONVERGENT B2 ;  /* 0x0000000000027941 */ /* 0x000fea0003800200 */
.L_x_42:
[----:B------:R-:W-:Y:S05]  /*1600*/  BRA `(.L_x_46) ;  /* 0x0000000000207947 */ /* 0x000fea0003800000 */
.L_x_41:
[----:B------:R-:W-:-:S04]  /*1610*/  LOP3.LUT R7, R19, 0x80000000, R18, 0x48, !PT ;  /* 0x8000000013077812 */ /* 0x000fc800078e4812 */
[----:B------:R-:W-:Y:S01]  /*1620*/  LOP3.LUT R7, R7, 0x7f800000, RZ, 0xfc, !PT ;  /* 0x7f80000007077812 */ /* 0x000fe200078efcff */
[----:B------:R-:W-:Y:S06]  /*1630*/  BRA `(.L_x_46) ;  /* 0x0000000000147947 */ /* 0x000fec0003800000 */
.L_x_40:
[----:B------:R-:W-:Y:S01]  /*1640*/  LOP3.LUT R7, R19, 0x80000000, R18, 0x48, !PT ;  /* 0x8000000013077812 */ /* 0x000fe200078e4812 */
[----:B------:R-:W-:Y:S06]  /*1650*/  BRA `(.L_x_46) ;  /* 0x00000000000c7947 */ /* 0x000fec0003800000 */
.L_x_39:
[----:B------:R-:W0:Y:S01]  /*1660*/  MUFU.RSQ R7, -QNAN ;  /* 0xffc0000000077908 */ /* 0x000e220000001400 */
[----:B------:R-:W-:Y:S05]  /*1670*/  BRA `(.L_x_46) ;  /* 0x0000000000047947 */ /* 0x000fea0003800000 */
.L_x_38:
[----:B------:R-:W-:-:S07]  /*1680*/  FADD.FTZ R7, R7, R8 ;  /* 0x0000000807077221 */ /* 0x000fce0000010000 */
.L_x_46:
[----:B------:R-:W-:Y:S05]  /*1690*/  BSYNC.RECONVERGENT B1 ;  /* 0x0000000000017941 */ /* 0x000fea0003800200 */
.L_x_36:
[----:B------:R-:W-:-:S04]  /*16a0*/  HFMA2 R17, -RZ, RZ, 0, 0 ;  /* 0x00000000ff117431 */ /* 0x000fc800000001ff */
[----:B0-----:R-:W-:Y:S05]  /*16b0*/  RET.REL.NODEC R16 `(_Z9jacobiCsrPfPKfS1_PKiS3_S1_i) ;  /* 0xffffffe810507950 */ /* 0x001fea0003c3ffff */
.L_x_47:
        /* <DEDUP_REMOVED lines=12> */
.L_x_49:


//--------------------- .nv.shared._Z15jacobiCsrSharedPfPKfS1_PKiS3_S1_i --------------------------
	.section	.nv.shared._Z15jacobiCsrSharedPfPKfS1_PKiS3_S1_i,"aw",@nobits
	.sectionflags	@""
	.align	4
.nv.shared._Z15jacobiCsrSharedPfPKfS1_PKiS3_S1_i:
	.zero		1600


//--------------------- .nv.shared.reserved.0     --------------------------
	.section	.nv.shared.reserved.0,"aw",@nobits
	.weak		__nv_reservedSMEM_offset_0_alias
	.size		__nv_reservedSMEM_offset_0_alias, 0, 64
	.other		__nv_reservedSMEM_offset_0_alias,@"STO_CUDA_RESERVED_SHARED STV_DEFAULT"
__nv_reservedSMEM_offset_0_alias:
	.zero		0
	.zero		64


//--------------------- .nv.constant0._Z15jacobiCsrSharedPfPKfS1_PKiS3_S1_i --------------------------
	.section	.nv.constant0._Z15jacobiCsrSharedPfPKfS1_PKiS3_S1_i,"a",@progbits
	.sectionflags	@""
	.align	4
.nv.constant0._Z15jacobiCsrSharedPfPKfS1_PKiS3_S1_i:
	.zero		948


//--------------------- .nv.constant0._Z9jacobiCsrPfPKfS1_PKiS3_S1_i --------------------------
	.section	.nv.constant0._Z9jacobiCsrPfPKfS1_PKiS3_S1_i,"a",@progbits
	.sectionflags	@""
	.align	4
.nv.constant0._Z9jacobiCsrPfPKfS1_PKiS3_S1_i:
	.zero		948


//--------------------- SYMBOLS --------------------------

	.type		.nv.reservedSmem.offset0,@object
	.size		.nv.reservedSmem.offset0,0x4
	.type		.nv.reservedSmem.cap,@object
	.size		.nv.reservedSmem.cap,0x4
